//
// Generated by NVIDIA NVVM Compiler
//
// Compiler Build ID: CL-36424714
// Cuda compilation tools, release 13.0, V13.0.88
// Based on NVVM 20.0.0
//

.version 9.0
.target sm_100
.address_size 64

	// .globl	_Z14stepTileKernelPiS_ii
// _ZZ14stepTileKernelPiS_iiE4c_ds has been demoted

.visible .entry _Z14stepTileKernelPiS_ii(
	.param .u64 .ptr .align 1 _Z14stepTileKernelPiS_ii_param_0,
	.param .u64 .ptr .align 1 _Z14stepTileKernelPiS_ii_param_1,
	.param .u32 _Z14stepTileKernelPiS_ii_param_2,
	.param .u32 _Z14stepTileKernelPiS_ii_param_3
)
{
	.reg .pred 	%p<27>;
	.reg .b32 	%r<106>;
	.reg .b64 	%rd<25>;
	// demoted variable
	.shared .align 4 .b8 _ZZ14stepTileKernelPiS_iiE4c_ds[4624];
	ld.param.u64 	%rd4, [_Z14stepTileKernelPiS_ii_param_0];
	ld.param.u64 	%rd3, [_Z14stepTileKernelPiS_ii_param_1];
	ld.param.u32 	%r12, [_Z14stepTileKernelPiS_ii_param_2];
	ld.param.u32 	%r11, [_Z14stepTileKernelPiS_ii_param_3];
	cvta.to.global.u64 	%rd1, %rd4;
	mov.u32 	%r13, %ctaid.x;
	mov.u32 	%r14, %ctaid.y;
	mov.u32 	%r1, %tid.x;
	mov.u32 	%r2, %tid.y;
	shl.b32 	%r15, %r14, 5;
	add.s32 	%r3, %r15, %r2;
	shl.b32 	%r16, %r13, 5;
	add.s32 	%r17, %r16, %r1;
	setp.lt.s32 	%p2, %r3, %r11;
	setp.lt.s32 	%p3, %r17, %r12;
	and.pred  	%p1, %p2, %p3;
	mul.lo.s32 	%r5, %r12, %r3;
	add.s32 	%r6, %r5, %r17;
	mul.wide.u32 	%rd5, %r6, 4;
	add.s64 	%rd2, %rd1, %rd5;
	mov.u32 	%r18, _ZZ14stepTileKernelPiS_iiE4c_ds;
	mad.lo.s32 	%r7, %r2, 136, %r18;
	add.s32 	%r8, %r7, 136;
	shl.b32 	%r19, %r1, 2;
	add.s32 	%r9, %r8, %r19;
	not.pred 	%p4, %p1;
	@%p4 bra 	$L__BB0_2;
	ld.global.u32 	%r20, [%rd2];
	st.shared.u32 	[%r9+4], %r20;
$L__BB0_2:
	setp.eq.s32 	%p5, %r2, 31;
	@%p5 bra 	$L__BB0_9;
	setp.ne.s32 	%p6, %r2, 0;
	@%p6 bra 	$L__BB0_14;
	setp.eq.s32 	%p9, %r1, 31;
	@%p9 bra 	$L__BB0_7;
	setp.ne.s32 	%p10, %r1, 0;
	@%p10 bra 	$L__BB0_8;
	add.s32 	%r53, %r17, %r12;
	add.s32 	%r54, %r53, -1;
	rem.s32 	%r55, %r54, %r12;
	add.s32 	%r56, %r3, %r11;
	add.s32 	%r57, %r56, -1;
	rem.s32 	%r58, %r57, %r11;
	mad.lo.s32 	%r59, %r58, %r12, %r55;
	mul.wide.s32 	%rd14, %r59, 4;
	add.s64 	%rd15, %rd1, %rd14;
	ld.global.u32 	%r60, [%rd15];
	st.shared.u32 	[_ZZ14stepTileKernelPiS_iiE4c_ds], %r60;
	bra.uni 	$L__BB0_8;
$L__BB0_7:
	add.s32 	%r45, %r17, %r12;
	add.s32 	%r46, %r45, 1;
	rem.s32 	%r47, %r46, %r12;
	add.s32 	%r48, %r3, %r11;
	add.s32 	%r49, %r48, -1;
	rem.s32 	%r50, %r49, %r11;
	mad.lo.s32 	%r51, %r50, %r12, %r47;
	mul.wide.s32 	%rd12, %r51, 4;
	add.s64 	%rd13, %rd1, %rd12;
	ld.global.u32 	%r52, [%rd13];
	st.shared.u32 	[_ZZ14stepTileKernelPiS_iiE4c_ds+132], %r52;
$L__BB0_8:
	add.s32 	%r61, %r3, %r11;
	add.s32 	%r62, %r61, -1;
	rem.s32 	%r63, %r62, %r11;
	mad.lo.s32 	%r64, %r63, %r12, %r17;
	mul.wide.s32 	%rd16, %r64, 4;
	add.s64 	%rd17, %rd1, %rd16;
	ld.global.u32 	%r65, [%rd17];
	add.s32 	%r68, %r18, %r19;
	st.shared.u32 	[%r68+4], %r65;
	bra.uni 	$L__BB0_14;
$L__BB0_9:
	setp.eq.s32 	%p7, %r1, 31;
	@%p7 bra 	$L__BB0_12;
	setp.ne.s32 	%p8, %r1, 0;
	@%p8 bra 	$L__BB0_13;
	add.s32 	%r29, %r17, %r12;
	add.s32 	%r30, %r29, -1;
	rem.s32 	%r31, %r30, %r12;
	add.s32 	%r32, %r3, %r11;
	add.s32 	%r33, %r32, 1;
	rem.s32 	%r34, %r33, %r11;
	mad.lo.s32 	%r35, %r34, %r12, %r31;
	mul.wide.s32 	%rd8, %r35, 4;
	add.s64 	%rd9, %rd1, %rd8;
	ld.global.u32 	%r36, [%rd9];
	st.shared.u32 	[_ZZ14stepTileKernelPiS_iiE4c_ds+4488], %r36;
	bra.uni 	$L__BB0_13;
$L__BB0_12:
	add.s32 	%r21, %r17, %r12;
	add.s32 	%r22, %r21, 1;
	rem.s32 	%r23, %r22, %r12;
	add.s32 	%r24, %r3, %r11;
	add.s32 	%r25, %r24, 1;
	rem.s32 	%r26, %r25, %r11;
	mad.lo.s32 	%r27, %r26, %r12, %r23;
	mul.wide.s32 	%rd6, %r27, 4;
	add.s64 	%rd7, %rd1, %rd6;
	ld.global.u32 	%r28, [%rd7];
	st.shared.u32 	[_ZZ14stepTileKernelPiS_iiE4c_ds+4620], %r28;
$L__BB0_13:
	add.s32 	%r37, %r3, %r11;
	add.s32 	%r38, %r37, 1;
	rem.s32 	%r39, %r38, %r11;
	mad.lo.s32 	%r40, %r39, %r12, %r17;
	mul.wide.s32 	%rd10, %r40, 4;
	add.s64 	%rd11, %rd1, %rd10;
	ld.global.u32 	%r41, [%rd11];
	add.s32 	%r44, %r18, %r19;
	st.shared.u32 	[%r44+4492], %r41;
$L__BB0_14:
	setp.eq.s32 	%p11, %r1, 31;
	@%p11 bra 	$L__BB0_17;
	setp.ne.s32 	%p12, %r1, 0;
	@%p12 bra 	$L__BB0_18;
	add.s32 	%r74, %r17, %r12;
	add.s32 	%r75, %r74, -1;
	rem.s32 	%r76, %r75, %r12;
	add.s32 	%r77, %r76, %r5;
	mul.wide.s32 	%rd20, %r77, 4;
	add.s64 	%rd21, %rd1, %rd20;
	ld.global.u32 	%r78, [%rd21];
	st.shared.u32 	[%r8], %r78;
	bra.uni 	$L__BB0_18;
$L__BB0_17:
	add.s32 	%r69, %r17, %r12;
	add.s32 	%r70, %r69, 1;
	rem.s32 	%r71, %r70, %r12;
	add.s32 	%r72, %r71, %r5;
	mul.wide.s32 	%rd18, %r72, 4;
	add.s64 	%rd19, %rd1, %rd18;
	ld.global.u32 	%r73, [%rd19];
	st.shared.u32 	[%r7+268], %r73;
$L__BB0_18:
	bar.sync 	0;
	@%p4 bra 	$L__BB0_20;
	ld.shared.u32 	%r79, [%r9+-128];
	setp.ne.s32 	%p14, %r79, 0;
	selp.u32 	%r80, 1, 0, %p14;
	ld.shared.u32 	%r81, [%r9+8];
	setp.ne.s32 	%p15, %r81, 0;
	selp.u32 	%r82, 1, 0, %p15;
	add.s32 	%r83, %r80, %r82;
	ld.shared.u32 	%r84, [%r9+144];
	setp.ne.s32 	%p16, %r84, 0;
	selp.u32 	%r85, 1, 0, %p16;
	add.s32 	%r86, %r83, %r85;
	ld.shared.u32 	%r87, [%r9+-132];
	setp.ne.s32 	%p17, %r87, 0;
	selp.u32 	%r88, 1, 0, %p17;
	add.s32 	%r89, %r86, %r88;
	ld.shared.u32 	%r90, [%r9+140];
	setp.ne.s32 	%p18, %r90, 0;
	selp.u32 	%r91, 1, 0, %p18;
	add.s32 	%r92, %r89, %r91;
	ld.shared.u32 	%r93, [%r9+-136];
	setp.ne.s32 	%p19, %r93, 0;
	selp.u32 	%r94, 1, 0, %p19;
	add.s32 	%r95, %r92, %r94;
	ld.shared.u32 	%r96, [%r9];
	setp.ne.s32 	%p20, %r96, 0;
	selp.u32 	%r97, 1, 0, %p20;
	add.s32 	%r98, %r95, %r97;
	ld.shared.u32 	%r99, [%r9+136];
	setp.ne.s32 	%p21, %r99, 0;
	selp.u32 	%r100, 1, 0, %p21;
	add.s32 	%r101, %r98, %r100;
	cvta.to.global.u64 	%rd22, %rd3;
	add.s64 	%rd24, %rd22, %rd5;
	mov.b32 	%r103, 0;
	st.global.u32 	[%rd24], %r103;
	ld.global.u32 	%r104, [%rd2];
	setp.ne.s32 	%p22, %r104, 0;
	setp.eq.s32 	%p23, %r101, 2;
	and.pred  	%p24, %p22, %p23;
	setp.eq.s32 	%p25, %r101, 3;
	or.pred  	%p26, %p24, %p25;
	selp.u32 	%r105, 1, 0, %p26;
	st.global.u32 	[%rd24], %r105;
$L__BB0_20:
	bar.sync 	0;
	ret;

}
	// .globl	_Z10stepKernelPiS_ii
.visible .entry _Z10stepKernelPiS_ii(
	.param .u64 .ptr .align 1 _Z10stepKernelPiS_ii_param_0,
	.param .u64 .ptr .align 1 _Z10stepKernelPiS_ii_param_1,
	.param .u32 _Z10stepKernelPiS_ii_param_2,
	.param .u32 _Z10stepKernelPiS_ii_param_3
)
{
	.reg .pred 	%p<17>;
	.reg .b32 	%r<62>;
	.reg .b64 	%rd<24>;

	ld.param.u64 	%rd1, [_Z10stepKernelPiS_ii_param_0];
	ld.param.u64 	%rd2, [_Z10stepKernelPiS_ii_param_1];
	ld.param.u32 	%r3, [_Z10stepKernelPiS_ii_param_2];
	ld.param.u32 	%r4, [_Z10stepKernelPiS_ii_param_3];
	mov.u32 	%r5, %ntid.y;
	mov.u32 	%r6, %ctaid.y;
	mov.u32 	%r7, %tid.y;
	mad.lo.s32 	%r1, %r5, %r6, %r7;
	mov.u32 	%r8, %ntid.x;
	mov.u32 	%r9, %ctaid.x;
	mov.u32 	%r10, %tid.x;
	mad.lo.s32 	%r2, %r8, %r9, %r10;
	setp.ge.s32 	%p1, %r1, %r4;
	setp.ge.s32 	%p2, %r2, %r3;
	or.pred  	%p3, %p2, %p1;
	@%p3 bra 	$L__BB1_2;
	cvta.to.global.u64 	%rd3, %rd2;
	cvta.to.global.u64 	%rd4, %rd1;
	add.s32 	%r11, %r3, %r2;
	add.s32 	%r12, %r4, %r1;
	add.s32 	%r13, %r11, -1;
	rem.s32 	%r14, %r13, %r3;
	add.s32 	%r15, %r12, 1;
	rem.s32 	%r16, %r15, %r4;
	mul.lo.s32 	%r17, %r16, %r3;
	add.s32 	%r18, %r17, %r14;
	mul.wide.s32 	%rd5, %r18, 4;
	add.s64 	%rd6, %rd4, %rd5;
	ld.global.u32 	%r19, [%rd6];
	setp.ne.s32 	%p4, %r19, 0;
	selp.u32 	%r20, 1, 0, %p4;
	rem.s32 	%r21, %r11, %r3;
	add.s32 	%r22, %r17, %r21;
	mul.wide.s32 	%rd7, %r22, 4;
	add.s64 	%rd8, %rd4, %rd7;
	ld.global.u32 	%r23, [%rd8];
	setp.ne.s32 	%p5, %r23, 0;
	selp.u32 	%r24, 1, 0, %p5;
	add.s32 	%r25, %r20, %r24;
	add.s32 	%r26, %r11, 1;
	rem.s32 	%r27, %r26, %r3;
	add.s32 	%r28, %r17, %r27;
	mul.wide.s32 	%rd9, %r28, 4;
	add.s64 	%rd10, %rd4, %rd9;
	ld.global.u32 	%r29, [%rd10];
	setp.ne.s32 	%p6, %r29, 0;
	selp.u32 	%r30, 1, 0, %p6;
	add.s32 	%r31, %r25, %r30;
	rem.s32 	%r32, %r12, %r4;
	mul.lo.s32 	%r33, %r32, %r3;
	add.s32 	%r34, %r33, %r14;
	mul.wide.s32 	%rd11, %r34, 4;
	add.s64 	%rd12, %rd4, %rd11;
	ld.global.u32 	%r35, [%rd12];
	setp.ne.s32 	%p7, %r35, 0;
	selp.u32 	%r36, 1, 0, %p7;
	add.s32 	%r37, %r31, %r36;
	add.s32 	%r38, %r33, %r27;
	mul.wide.s32 	%rd13, %r38, 4;
	add.s64 	%rd14, %rd4, %rd13;
	ld.global.u32 	%r39, [%rd14];
	setp.ne.s32 	%p8, %r39, 0;
	selp.u32 	%r40, 1, 0, %p8;
	add.s32 	%r41, %r37, %r40;
	add.s32 	%r42, %r12, -1;
	rem.s32 	%r43, %r42, %r4;
	mul.lo.s32 	%r44, %r43, %r3;
	add.s32 	%r45, %r44, %r14;
	mul.wide.s32 	%rd15, %r45, 4;
	add.s64 	%rd16, %rd4, %rd15;
	ld.global.u32 	%r46, [%rd16];
	setp.ne.s32 	%p9, %r46, 0;
	selp.u32 	%r47, 1, 0, %p9;
	add.s32 	%r48, %r41, %r47;
	add.s32 	%r49, %r44, %r21;
	mul.wide.s32 	%rd17, %r49, 4;
	add.s64 	%rd18, %rd4, %rd17;
	ld.global.u32 	%r50, [%rd18];
	setp.ne.s32 	%p10, %r50, 0;
	selp.u32 	%r51, 1, 0, %p10;
	add.s32 	%r52, %r48, %r51;
	add.s32 	%r53, %r44, %r27;
	mul.wide.s32 	%rd19, %r53, 4;
	add.s64 	%rd20, %rd4, %rd19;
	ld.global.u32 	%r54, [%rd20];
	setp.ne.s32 	%p11, %r54, 0;
	selp.u32 	%r55, 1, 0, %p11;
	add.s32 	%r56, %r52, %r55;
	mad.lo.s32 	%r58, %r3, %r1, %r2;
	mul.wide.s32 	%rd21, %r58, 4;
	add.s64 	%rd22, %rd3, %rd21;
	mov.b32 	%r59, 0;
	st.global.u32 	[%rd22], %r59;
	add.s64 	%rd23, %rd4, %rd21;
	ld.global.u32 	%r60, [%rd23];
	setp.ne.s32 	%p12, %r60, 0;
	setp.eq.s32 	%p13, %r56, 2;
	and.pred  	%p14, %p12, %p13;
	setp.eq.s32 	%p15, %r56, 3;
	or.pred  	%p16, %p14, %p15;
	selp.u32 	%r61, 1, 0, %p16;
	st.global.u32 	[%rd22], %r61;
$L__BB1_2:
	ret;

}


// ===== COMPILED SASS (sm_100) =====

	.target	sm_100

	.elftype	@"ET_EXEC"


//--------------------- .note.nv.tkinfo           --------------------------
	.section	.note.nv.tkinfo,"",@"SHT_NOTE"
	.sectionflags	@"SHF_NOTE_NV_TKINFO"
	.tkinfo
        /*0018*/ 	.word	0x00000002
        /*0030*/ 	.string	""
        /*0030*/ 	.string	"ptxas"
        /*0030*/ 	.string	"Cuda compilation tools, release 13.0, V13.0.88"
        /*0030*/ 	.string	"Build cuda_13.0.r13.0/compiler.36424714_0"
        /*0030*/ 	.string	"-arch sm_100 -m 64 "



//--------------------- .note.nv.cuinfo           --------------------------
	.section	.note.nv.cuinfo,"",@"SHT_NOTE"
	.sectionflags	@"SHF_NOTE_NV_CUINFO"
        /*0018*/ 	.short	0x0002
        /*001a*/ 	.short	0x0064
        /*001c*/ 	.short	0x0082
	.zero		2


//--------------------- .nv.info                  --------------------------
	.section	.nv.info,"",@"SHT_CUDA_INFO"
	.align	4


	//----- nvinfo : EIATTR_REGCOUNT
	.align		4
        /*0000*/ 	.byte	0x04, 0x2f
        /*0002*/ 	.short	(.L_1 - .L_0)
	.align		4
.L_0:
        /*0004*/ 	.word	index@(_Z14stepTileKernelPiS_ii)
        /*0008*/ 	.word	0x0000001c


	//----- nvinfo : EIATTR_FRAME_SIZE
	.align		4
.L_1:
        /*000c*/ 	.byte	0x04, 0x11
        /*000e*/ 	.short	(.L_3 - .L_2)
	.align		4
.L_2:
        /*0010*/ 	.word	index@(_Z14stepTileKernelPiS_ii)
        /*0014*/ 	.word	0x00000000


	//----- nvinfo : EIATTR_REGCOUNT
	.align		4
.L_3:
        /*0018*/ 	.byte	0x04, 0x2f
        /*001a*/ 	.short	(.L_5 - .L_4)
	.align		4
.L_4:
        /*001c*/ 	.word	index@(_Z10stepKernelPiS_ii)
        /*0020*/ 	.word	0x0000001c


	//----- nvinfo : EIATTR_FRAME_SIZE
	.align		4
.L_5:
        /*0024*/ 	.byte	0x04, 0x11
        /*0026*/ 	.short	(.L_7 - .L_6)
	.align		4
.L_6:
        /*0028*/ 	.word	index@(_Z10stepKernelPiS_ii)
        /*002c*/ 	.word	0x00000000


	//----- nvinfo : EIATTR_MIN_STACK_SIZE
	.align		4
.L_7:
        /*0030*/ 	.byte	0x04, 0x12
        /*0032*/ 	.short	(.L_9 - .L_8)
	.align		4
.L_8:
        /*0034*/ 	.word	index@(_Z10stepKernelPiS_ii)
        /*0038*/ 	.word	0x00000000


	//----- nvinfo : EIATTR_MIN_STACK_SIZE
	.align		4
.L_9:
        /*003c*/ 	.byte	0x04, 0x12
        /*003e*/ 	.short	(.L_11 - .L_10)
	.align		4
.L_10:
        /*0040*/ 	.word	index@(_Z14stepTileKernelPiS_ii)
        /*0044*/ 	.word	0x00000000
.L_11:


//--------------------- .nv.compat                --------------------------
	.section	.nv.compat,"",@"SHT_CUDA_COMPAT_INFO"
	.align	4
        /*0000*/ 	.byte	0x02, 0x09, 0x00, 0x00, 0x02, 0x02, 0x01, 0x00, 0x02, 0x05, 0x05, 0x00, 0x03, 0x07, 0x01, 0x01
        /*0010*/ 	.byte	0x02, 0x03, 0x00, 0x00, 0x02, 0x06, 0x01, 0x00, 0x04, 0x0b, 0x08, 0x00, 0x09, 0x00, 0x00, 0x00
        /*0020*/ 	.byte	0x00, 0x00, 0x00, 0x00


//--------------------- .nv.info._Z10stepKernelPiS_ii --------------------------
	.section	.nv.info._Z10stepKernelPiS_ii,"",@"SHT_CUDA_INFO"
	.sectionflags	@""
	.align	4


	//----- nvinfo : EIATTR_CUDA_API_VERSION
	.align		4
        /*0000*/ 	.byte	0x04, 0x37
        /*0002*/ 	.short	(.L_13 - .L_12)
.L_12:
        /*0004*/ 	.word	0x00000082


	//----- nvinfo : EIATTR_KPARAM_INFO
	.align		4
.L_13:
        /*0008*/ 	.byte	0x04, 0x17
        /*000a*/ 	.short	(.L_15 - .L_14)
.L_14:
        /*000c*/ 	.word	0x00000000
        /*0010*/ 	.short	0x0003
        /*0012*/ 	.short	0x0014
        /*0014*/ 	.byte	0x00, 0xf0, 0x11, 0x00


	//----- nvinfo : EIATTR_KPARAM_INFO
	.align		4
.L_15:
        /*0018*/ 	.byte	0x04, 0x17
        /*001a*/ 	.short	(.L_17 - .L_16)
.L_16:
        /*001c*/ 	.word	0x00000000
        /*0020*/ 	.short	0x0002
        /*0022*/ 	.short	0x0010
        /*0024*/ 	.byte	0x00, 0xf0, 0x11, 0x00


	//----- nvinfo : EIATTR_KPARAM_INFO
	.align		4
.L_17:
        /*0028*/ 	.byte	0x04, 0x17
        /*002a*/ 	.short	(.L_19 - .L_18)
.L_18:
        /*002c*/ 	.word	0x00000000
        /*0030*/ 	.short	0x0001
        /*0032*/ 	.short	0x0008
        /*0034*/ 	.byte	0x00, 0xf5, 0x21, 0x00


	//----- nvinfo : EIATTR_KPARAM_INFO
	.align		4
.L_19:
        /*0038*/ 	.byte	0x04, 0x17
        /*003a*/ 	.short	(.L_21 - .L_20)
.L_20:
        /*003c*/ 	.word	0x00000000
        /*0040*/ 	.short	0x0000
        /*0042*/ 	.short	0x0000
        /*0044*/ 	.byte	0x00, 0xf5, 0x21, 0x00


	//----- nvinfo : EIATTR_SPARSE_MMA_MASK
	.align		4
.L_21:
        /*0048*/ 	.byte	0x03, 0x50
        /*004a*/ 	.short	0x0000


	//----- nvinfo : EIATTR_MAXREG_COUNT
	.align		4
        /*004c*/ 	.byte	0x03, 0x1b
        /*004e*/ 	.short	0x00ff


	//----- nvinfo : EIATTR_MERCURY_ISA_VERSION
	.align		4
        /*0050*/ 	.byte	0x03, 0x5f
        /*0052*/ 	.short	0x0101


	//----- nvinfo : EIATTR_VRC_CTA_INIT_COUNT
	.align		4
        /*0054*/ 	.byte	0x02, 0x4a
	.zero		1
	.zero		1


	//----- nvinfo : EIATTR_EXIT_INSTR_OFFSETS
	.align		4
        /*0058*/ 	.byte	0x04, 0x1c
        /*005a*/ 	.short	(.L_23 - .L_22)


	//   ....[0]....
.L_22:
        /*005c*/ 	.word	0x000000c0


	//   ....[1]....
        /*0060*/ 	.word	0x00000ab0


	//----- nvinfo : EIATTR_CBANK_PARAM_SIZE
	.align		4
.L_23:
        /*0064*/ 	.byte	0x03, 0x19
        /*0066*/ 	.short	0x0018


	//----- nvinfo : EIATTR_PARAM_CBANK
	.align		4
        /*0068*/ 	.byte	0x04, 0x0a
        /*006a*/ 	.short	(.L_25 - .L_24)
	.align		4
.L_24:
        /*006c*/ 	.word	index@(.nv.constant0._Z10stepKernelPiS_ii)
        /*0070*/ 	.short	0x0380
        /*0072*/ 	.short	0x0018


	//----- nvinfo : EIATTR_SW_WAR
	.align		4
.L_25:
        /*0074*/ 	.byte	0x04, 0x36
        /*0076*/ 	.short	(.L_27 - .L_26)
.L_26:
        /*0078*/ 	.word	0x00000008
.L_27:


//--------------------- .nv.info._Z14stepTileKernelPiS_ii --------------------------
	.section	.nv.info._Z14stepTileKernelPiS_ii,"",@"SHT_CUDA_INFO"
	.sectionflags	@""
	.align	4


	//----- nvinfo : EIATTR_CUDA_API_VERSION
	.align		4
        /*0000*/ 	.byte	0x04, 0x37
        /*0002*/ 	.short	(.L_29 - .L_28)
.L_28:
        /*0004*/ 	.word	0x00000082


	//----- nvinfo : EIATTR_KPARAM_INFO
	.align		4
.L_29:
        /*0008*/ 	.byte	0x04, 0x17
        /*000a*/ 	.short	(.L_31 - .L_30)
.L_30:
        /*000c*/ 	.word	0x00000000
        /*0010*/ 	.short	0x0003
        /*0012*/ 	.short	0x0014
        /*0014*/ 	.byte	0x00, 0xf0, 0x11, 0x00


	//----- nvinfo : EIATTR_KPARAM_INFO
	.align		4
.L_31:
        /*0018*/ 	.byte	0x04, 0x17
        /*001a*/ 	.short	(.L_33 - .L_32)
.L_32:
        /*001c*/ 	.word	0x00000000
        /*0020*/ 	.short	0x0002
        /*0022*/ 	.short	0x0010
        /*0024*/ 	.byte	0x00, 0xf0, 0x11, 0x00


	//----- nvinfo : EIATTR_KPARAM_INFO
	.align		4
.L_33:
        /*0028*/ 	.byte	0x04, 0x17
        /*002a*/ 	.short	(.L_35 - .L_34)
.L_34:
        /*002c*/ 	.word	0x00000000
        /*0030*/ 	.short	0x0001
        /*0032*/ 	.short	0x0008
        /*0034*/ 	.byte	0x00, 0xf5, 0x21, 0x00


	//----- nvinfo : EIATTR_KPARAM_INFO
	.align		4
.L_35:
        /*0038*/ 	.byte	0x04, 0x17
        /*003a*/ 	.short	(.L_37 - .L_36)
.L_36:
        /*003c*/ 	.word	0x00000000
        /*0040*/ 	.short	0x0000
        /*0042*/ 	.short	0x0000
        /*0044*/ 	.byte	0x00, 0xf5, 0x21, 0x00


	//----- nvinfo : EIATTR_SPARSE_MMA_MASK
	.align		4
.L_37:
        /*0048*/ 	.byte	0x03, 0x50
        /*004a*/ 	.short	0x0000


	//----- nvinfo : EIATTR_MAXREG_COUNT
	.align		4
        /*004c*/ 	.byte	0x03, 0x1b
        /*004e*/ 	.short	0x00ff


	//----- nvinfo : EIATTR_NUM_BARRIERS
	.align		4
        /*0050*/ 	.byte	0x02, 0x4c
        /*0052*/ 	.byte	0x01
	.zero		1


	//----- nvinfo : EIATTR_MERCURY_ISA_VERSION
	.align		4
        /*0054*/ 	.byte	0x03, 0x5f
        /*0056*/ 	.short	0x0101


	//----- nvinfo : EIATTR_VRC_CTA_INIT_COUNT
	.align		4
        /*0058*/ 	.byte	0x02, 0x4a
	.zero		1
	.zero		1


	//----- nvinfo : EIATTR_EXIT_INSTR_OFFSETS
	.align		4
        /*005c*/ 	.byte	0x04, 0x1c
        /*005e*/ 	.short	(.L_39 - .L_38)


	//   ....[0]....
.L_38:
        /*0060*/ 	.word	0x00001980


	//----- nvinfo : EIATTR_CRS_STACK_SIZE
	.align		4
.L_39:
        /*0064*/ 	.byte	0x04, 0x1e
        /*0066*/ 	.short	(.L_41 - .L_40)
.L_40:
        /*0068*/ 	.word	0x00000000


	//----- nvinfo : EIATTR_CBANK_PARAM_SIZE
	.align		4
.L_41:
        /*006c*/ 	.byte	0x03, 0x19
        /*006e*/ 	.short	0x0018


	//----- nvinfo : EIATTR_PARAM_CBANK
	.align		4
        /*0070*/ 	.byte	0x04, 0x0a
        /*0072*/ 	.short	(.L_43 - .L_42)
	.align		4
.L_42:
        /*0074*/ 	.word	index@(.nv.constant0._Z14stepTileKernelPiS_ii)
        /*0078*/ 	.short	0x0380
        /*007a*/ 	.short	0x0018


	//----- nvinfo : EIATTR_SW_WAR
	.align		4
.L_43:
        /*007c*/ 	.byte	0x04, 0x36
        /*007e*/ 	.short	(.L_45 - .L_44)
.L_44:
        /*0080*/ 	.word	0x00000008
.L_45:


//--------------------- .nv.callgraph             --------------------------
	.section	.nv.callgraph,"",@"SHT_CUDA_CALLGRAPH"
	.align	4
	.sectionentsize	8
	.align		4
        /*0000*/ 	.word	0x00000000
	.align		4
        /*0004*/ 	.word	0xffffffff
	.align		4
        /*0008*/ 	.word	0x00000000
	.align		4
        /*000c*/ 	.word	0xfffffffe
	.align		4
        /*0010*/ 	.word	0x00000000
	.align		4
        /*0014*/ 	.word	0xfffffffd
	.align		4
        /*0018*/ 	.word	0x00000000
	.align		4
        /*001c*/ 	.word	0xfffffffc


//--------------------- .text._Z10stepKernelPiS_ii --------------------------
	.section	.text._Z10stepKernelPiS_ii,"ax",@progbits
	.align	128
        .global         _Z10stepKernelPiS_ii
        .type           _Z10stepKernelPiS_ii,@function
        .size           _Z10stepKernelPiS_ii,(.L_x_16 - _Z10stepKernelPiS_ii)
        .other          _Z10stepKernelPiS_ii,@"STO_CUDA_ENTRY STV_DEFAULT"
_Z10stepKernelPiS_ii:
.text._Z10stepKernelPiS_ii:
[----:B------:R-:W-:Y:S01]  /*0000*/  LDC R1, c[0x0][0x37c] ;  /* 0x0000df00ff017b82 */ /* 0x000fe20000000800 */
[----:B------:R-:W0:Y:S07]  /*0010*/  S2R R0, SR_CTAID.Y ;  /* 0x0000000000007919 */ /* 0x000e2e0000002600 */
[----:B------:R-:W1:Y:S01]  /*0020*/  LDC.64 R2, c[0x0][0x390] ;  /* 0x0000e400ff027b82 */ /* 0x000e620000000a00 */
[----:B------:R-:W0:Y:S01]  /*0030*/  LDCU UR4, c[0x0][0x364] ;  /* 0x00006c80ff0477ac */ /* 0x000e220008000800 */
[----:B------:R-:W0:Y:S01]  /*0040*/  S2R R5, SR_TID.Y ;  /* 0x0000000000057919 */ /* 0x000e220000002200 */
[----:B------:R-:W2:Y:S01]  /*0050*/  LDCU UR5, c[0x0][0x360] ;  /* 0x00006c00ff0577ac */ /* 0x000ea20008000800 */
[----:B------:R-:W2:Y:S01]  /*0060*/  S2R R7, SR_CTAID.X ;  /* 0x0000000000077919 */ /* 0x000ea20000002500 */
[----:B------:R-:W2:Y:S01]  /*0070*/  S2R R4, SR_TID.X ;  /* 0x0000000000047919 */ /* 0x000ea20000002100 */
[----:B0-----:R-:W-:-:S05]  /*0080*/  IMAD R0, R0, UR4, R5 ;  /* 0x0000000400007c24 */ /* 0x001fca000f8e0205 */
[----:B-1----:R-:W-:Y:S01]  /*0090*/  ISETP.GE.AND P0, PT, R0, R3, PT ;  /* 0x000000030000720c */ /* 0x002fe20003f06270 */
[----:B--2---:R-:W-:-:S05]  /*00a0*/  IMAD R7, R7, UR5, R4 ;  /* 0x0000000507077c24 */ /* 0x004fca000f8e0204 */
[----:B------:R-:W-:-:S13]  /*00b0*/  ISETP.GE.OR P0, PT, R7, R2, P0 ;  /* 0x000000020700720c */ /* 0x000fda0000706670 */
[----:B------:R-:W-:Y:S05]  /*00c0*/  @P0 EXIT ;  /* 0x000000000000094d */ /* 0x000fea0003800000 */
[----:B------:R-:W-:Y:S01]  /*00d0*/  IABS R8, R2 ;  /* 0x0000000200087213 */ /* 0x000fe20000000000 */
[----:B------:R-:W-:Y:S01]  /*00e0*/  IMAD.IADD R10, R7, 0x1, R2 ;  /* 0x00000001070a7824 */ /* 0x000fe200078e0202 */
[----:B------:R-:W-:Y:S01]  /*00f0*/  IABS R6, R3 ;  /* 0x0000000300067213 */ /* 0x000fe20000000000 */
[----:B------:R-:W0:Y:S01]  /*0100*/  LDCU.64 UR4, c[0x0][0x358] ;  /* 0x00006b00ff0477ac */ /* 0x000e220008000a00 */
[----:B------:R-:W1:Y:S02]  /*0110*/  I2F.RP R9, R8 ;  /* 0x0000000800097306 */ /* 0x000e640000209400 */
[----:B------:R-:W-:Y:S02]  /*0120*/  IABS R21, R10 ;  /* 0x0000000a00157213 */ /* 0x000fe40000000000 */
[----:B------:R-:W-:-:S04]  /*0130*/  ISETP.GE.AND P4, PT, R10, RZ, PT ;  /* 0x000000ff0a00720c */ /* 0x000fc80003f86270 */
[----:B------:R-:W2:Y:S08]  /*0140*/  I2F.RP R11, R6 ;  /* 0x00000006000b7306 */ /* 0x000eb00000209400 */
[----:B-1----:R-:W1:Y:S08]  /*0150*/  MUFU.RCP R9, R9 ;  /* 0x0000000900097308 */ /* 0x002e700000001000 */
[----:B--2---:R-:W2:Y:S01]  /*0160*/  MUFU.RCP R11, R11 ;  /* 0x0000000b000b7308 */ /* 0x004ea20000001000 */
[----:B-1----:R-:W-:Y:S01]  /*0170*/  VIADD R12, R9, 0xffffffe ;  /* 0x0ffffffe090c7836 */ /* 0x002fe20000000000 */
[----:B------:R-:W-:-:S06]  /*0180*/  IADD3 R9, PT, PT, R0, R3, RZ ;  /* 0x0000000300097210 */ /* 0x000fcc0007ffe0ff */
[----:B------:R1:W3:Y:S01]  /*0190*/  F2I.FTZ.U32.TRUNC.NTZ R13, R12 ;  /* 0x0000000c000d7305 */ /* 0x0002e2000021f000 */
[----:B------:R-:W-:Y:S02]  /*01a0*/  VIADD R16, R9, 0x1 ;  /* 0x0000000109107836 */ /* 0x000fe40000000000 */
[----:B--2---:R-:W-:Y:S02]  /*01b0*/  VIADD R4, R11, 0xffffffe ;  /* 0x0ffffffe0b047836 */ /* 0x004fe40000000000 */
[----:B------:R-:W-:Y:S01]  /*01c0*/  VIADD R11, R10, 0xffffffff ;  /* 0xffffffff0a0b7836 */ /* 0x000fe20000000000 */
[----:B------:R-:W-:Y:S02]  /*01d0*/  IABS R23, R16 ;  /* 0x0000001000177213 */ /* 0x000fe40000000000 */
[----:B------:R2:W4:Y:S01]  /*01e0*/  F2I.FTZ.U32.TRUNC.NTZ R5, R4 ;  /* 0x0000000400057305 */ /* 0x000522000021f000 */
[----:B-1----:R-:W-:Y:S02]  /*01f0*/  IMAD.MOV.U32 R12, RZ, RZ, RZ ;  /* 0x000000ffff0c7224 */ /* 0x002fe400078e00ff */
[----:B------:R-:W-:Y:S01]  /*0200*/  VIADD R18, R9, 0xffffffff ;  /* 0xffffffff09127836 */ /* 0x000fe20000000000 */
[----:B---3--:R-:W-:Y:S01]  /*0210*/  IADD3 R15, PT, PT, RZ, -R13, RZ ;  /* 0x8000000dff0f7210 */ /* 0x008fe20007ffe0ff */
[----:B--2---:R-:W-:-:S04]  /*0220*/  IMAD.MOV.U32 R4, RZ, RZ, RZ ;  /* 0x000000ffff047224 */ /* 0x004fc800078e00ff */
[----:B------:R-:W-:Y:S02]  /*0230*/  IMAD R15, R15, R8, RZ ;  /* 0x000000080f0f7224 */ /* 0x000fe400078e02ff */
[----:B----4-:R-:W-:Y:S02]  /*0240*/  IMAD.MOV R17, RZ, RZ, -R5 ;  /* 0x000000ffff117224 */ /* 0x010fe400078e0a05 */
[----:B------:R-:W-:Y:S01]  /*0250*/  IMAD.HI.U32 R14, R13, R15, R12 ;  /* 0x0000000f0d0e7227 */ /* 0x000fe200078e000c */
[----:B------:R-:W-:Y:S02]  /*0260*/  IABS R15, R11 ;  /* 0x0000000b000f7213 */ /* 0x000fe40000000000 */
[----:B------:R-:W-:Y:S01]  /*0270*/  IADD3 R12, PT, PT, R10, 0x1, RZ ;  /* 0x000000010a0c7810 */ /* 0x000fe20007ffe0ff */
[----:B------:R-:W-:Y:S01]  /*0280*/  IMAD R17, R17, R6, RZ ;  /* 0x0000000611117224 */ /* 0x000fe200078e02ff */
[----:B------:R-:W-:Y:S01]  /*0290*/  LOP3.LUT R10, RZ, R3, RZ, 0x33, !PT ;  /* 0x00000003ff0a7212 */ /* 0x000fe200078e33ff */
[----:B------:R-:W-:Y:S01]  /*02a0*/  IMAD.HI.U32 R13, R14, R15, RZ ;  /* 0x0000000f0e0d7227 */ /* 0x000fe200078e00ff */
[----:B------:R-:W-:-:S03]  /*02b0*/  IABS R19, R12 ;  /* 0x0000000c00137213 */ /* 0x000fc60000000000 */
[----:B------:R-:W-:Y:S01]  /*02c0*/  IMAD.HI.U32 R4, R5, R17, R4 ;  /* 0x0000001105047227 */ /* 0x000fe200078e0004 */
[----:B------:R-:W-:-:S03]  /*02d0*/  IADD3 R13, PT, PT, -R13, RZ, RZ ;  /* 0x000000ff0d0d7210 */ /* 0x000fc60007ffe1ff */
[----:B------:R-:W-:-:S04]  /*02e0*/  IMAD.HI.U32 R5, R14, R21, RZ ;  /* 0x000000150e057227 */ /* 0x000fc800078e00ff */
[----:B------:R-:W-:-:S04]  /*02f0*/  IMAD.HI.U32 R14, R14, R19, RZ ;  /* 0x000000130e0e7227 */ /* 0x000fc800078e00ff */
[C---:B------:R-:W-:Y:S01]  /*0300*/  IMAD R15, R8.reuse, R13, R15 ;  /* 0x0000000d080f7224 */ /* 0x040fe200078e020f */
[----:B------:R-:W-:Y:S01]  /*0310*/  IABS R13, R18 ;  /* 0x00000012000d7213 */ /* 0x000fe20000000000 */
[----:B------:R-:W-:Y:S02]  /*0320*/  IMAD.MOV R17, RZ, RZ, -R5 ;  /* 0x000000ffff117224 */ /* 0x000fe400078e0a05 */
[----:B------:R-:W-:Y:S01]  /*0330*/  IMAD.MOV R14, RZ, RZ, -R14 ;  /* 0x000000ffff0e7224 */ /* 0x000fe200078e0a0e */
[----:B------:R-:W-:Y:S01]  /*0340*/  ISETP.GT.U32.AND P0, PT, R8, R15, PT ;  /* 0x0000000f0800720c */ /* 0x000fe20003f04070 */
[----:B------:R-:W-:-:S04]  /*0350*/  IMAD.HI.U32 R5, R4, R23, RZ ;  /* 0x0000001704057227 */ /* 0x000fc800078e00ff */
[C---:B------:R-:W-:Y:S01]  /*0360*/  IMAD R21, R8.reuse, R17, R21 ;  /* 0x0000001108157224 */ /* 0x040fe200078e0215 */
[----:B------:R-:W-:Y:S01]  /*0370*/  IADD3 R5, PT, PT, -R5, RZ, RZ ;  /* 0x000000ff05057210 */ /* 0x000fe20007ffe1ff */
[C---:B------:R-:W-:Y:S01]  /*0380*/  IMAD R19, R8.reuse, R14, R19 ;  /* 0x0000000e08137224 */ /* 0x040fe200078e0213 */
[----:B------:R-:W-:Y:S02]  /*0390*/  IABS R17, R9 ;  /* 0x0000000900117213 */ /* 0x000fe40000000000 */
[----:B------:R-:W-:Y:S01]  /*03a0*/  ISETP.GT.U32.AND P2, PT, R8, R21, PT ;  /* 0x000000150800720c */ /* 0x000fe20003f44070 */
[----:B------:R-:W-:Y:S01]  /*03b0*/  IMAD R23, R6, R5, R23 ;  /* 0x0000000506177224 */ /* 0x000fe200078e0217 */
[----:B------:R-:W-:Y:S01]  /*03c0*/  ISETP.GT.U32.AND P3, PT, R8, R19, PT ;  /* 0x000000130800720c */ /* 0x000fe20003f64070 */
[----:B------:R-:W-:Y:S02]  /*03d0*/  @!P0 IMAD.IADD R15, R15, 0x1, -R8 ;  /* 0x000000010f0f8824 */ /* 0x000fe400078e0a08 */
[----:B------:R-:W-:Y:S01]  /*03e0*/  IMAD.HI.U32 R5, R4, R17, RZ ;  /* 0x0000001104057227 */ /* 0x000fe200078e00ff */
[----:B------:R-:W-:-:S02]  /*03f0*/  ISETP.GT.U32.AND P1, PT, R6, R23, PT ;  /* 0x000000170600720c */ /* 0x000fc40003f24070 */
[----:B------:R-:W-:Y:S01]  /*0400*/  ISETP.GT.U32.AND P0, PT, R8, R15, PT ;  /* 0x0000000f0800720c */ /* 0x000fe20003f04070 */
[----:B------:R-:W-:Y:S02]  /*0410*/  IMAD.MOV R5, RZ, RZ, -R5 ;  /* 0x000000ffff057224 */ /* 0x000fe400078e0a05 */
[----:B------:R-:W-:Y:S02]  /*0420*/  IMAD.HI.U32 R4, R4, R13, RZ ;  /* 0x0000000d04047227 */ /* 0x000fe400078e00ff */
[----:B------:R-:W-:Y:S02]  /*0430*/  @!P2 IADD3 R21, PT, PT, R21, -R8, RZ ;  /* 0x800000081515a210 */ /* 0x000fe40007ffe0ff */
[----:B------:R-:W-:Y:S01]  /*0440*/  @!P3 IMAD.IADD R19, R19, 0x1, -R8 ;  /* 0x000000011313b824 */ /* 0x000fe200078e0a08 */
[----:B------:R-:W-:Y:S01]  /*0450*/  ISETP.GE.AND P2, PT, R11, RZ, PT ;  /* 0x000000ff0b00720c */ /* 0x000fe20003f46270 */
[----:B------:R-:W-:Y:S01]  /*0460*/  IMAD R17, R6, R5, R17 ;  /* 0x0000000506117224 */ /* 0x000fe200078e0211 */
[----:B------:R-:W-:Y:S01]  /*0470*/  ISETP.GT.U32.AND P3, PT, R8, R21, PT ;  /* 0x000000150800720c */ /* 0x000fe20003f64070 */
[----:B------:R-:W-:Y:S01]  /*0480*/  IMAD.MOV R4, RZ, RZ, -R4 ;  /* 0x000000ffff047224 */ /* 0x000fe200078e0a04 */
[----:B------:R-:W-:Y:S01]  /*0490*/  @!P1 IADD3 R23, PT, PT, R23, -R6, RZ ;  /* 0x8000000617179210 */ /* 0x000fe20007ffe0ff */
[----:B------:R-:W-:Y:S01]  /*04a0*/  @!P0 IMAD.IADD R15, R15, 0x1, -R8 ;  /* 0x000000010f0f8824 */ /* 0x000fe200078e0a08 */
[C---:B------:R-:W-:Y:S01]  /*04b0*/  ISETP.GT.U32.AND P0, PT, R6.reuse, R17, PT ;  /* 0x000000110600720c */ /* 0x040fe20003f04070 */
[C---:B------:R-:W-:Y:S01]  /*04c0*/  IMAD R13, R6.reuse, R4, R13 ;  /* 0x00000004060d7224 */ /* 0x040fe200078e020d */
[----:B------:R-:W-:Y:S01]  /*04d0*/  ISETP.GT.U32.AND P5, PT, R6, R23, PT ;  /* 0x000000170600720c */ /* 0x000fe20003fa4070 */
[----:B------:R-:W1:Y:S01]  /*04e0*/  LDC.64 R4, c[0x0][0x380] ;  /* 0x0000e000ff047b82 */ /* 0x000e620000000a00 */
[----:B------:R-:W-:-:S02]  /*04f0*/  ISETP.GT.U32.AND P6, PT, R8, R19, PT ;  /* 0x000000130800720c */ /* 0x000fc40003fc4070 */
[----:B------:R-:W-:Y:S01]  /*0500*/  ISETP.GE.AND P1, PT, R12, RZ, PT ;  /* 0x000000ff0c00720c */ /* 0x000fe20003f26270 */
[----:B------:R-:W-:Y:S01]  /*0510*/  @!P2 IMAD.MOV R15, RZ, RZ, -R15 ;  /* 0x000000ffff0fa224 */ /* 0x000fe200078e0a0f */
[----:B------:R-:W-:Y:S02]  /*0520*/  ISETP.GE.AND P2, PT, R9, RZ, PT ;  /* 0x000000ff0900720c */ /* 0x000fe40003f46270 */
[----:B------:R-:W-:Y:S02]  /*0530*/  @!P3 IADD3 R21, PT, PT, R21, -R8, RZ ;  /* 0x800000081515b210 */ /* 0x000fe40007ffe0ff */
[----:B------:R-:W-:Y:S02]  /*0540*/  ISETP.GE.AND P3, PT, R16, RZ, PT ;  /* 0x000000ff1000720c */ /* 0x000fe40003f66270 */
[----:B------:R-:W-:Y:S01]  /*0550*/  @!P0 IADD3 R17, PT, PT, R17, -R6, RZ ;  /* 0x8000000611118210 */ /* 0x000fe20007ffe0ff */
[----:B------:R-:W-:Y:S01]  /*0560*/  @!P5 IMAD.IADD R23, R23, 0x1, -R6 ;  /* 0x000000011717d824 */ /* 0x000fe200078e0a06 */
[----:B------:R-:W-:Y:S01]  /*0570*/  ISETP.GT.U32.AND P0, PT, R6, R13, PT ;  /* 0x0000000d0600720c */ /* 0x000fe20003f04070 */
[----:B------:R-:W-:Y:S01]  /*0580*/  @!P6 IMAD.IADD R19, R19, 0x1, -R8 ;  /* 0x000000011313e824 */ /* 0x000fe200078e0a08 */
[----:B------:R-:W-:Y:S01]  /*0590*/  ISETP.NE.AND P6, PT, R2, RZ, PT ;  /* 0x000000ff0200720c */ /* 0x000fe20003fc5270 */
[----:B------:R-:W-:Y:S01]  /*05a0*/  @!P4 IMAD.MOV R21, RZ, RZ, -R21 ;  /* 0x000000ffff15c224 */ /* 0x000fe200078e0a15 */
[----:B------:R-:W-:-:S02]  /*05b0*/  LOP3.LUT R8, RZ, R2, RZ, 0x33, !PT ;  /* 0x00000002ff087212 */ /* 0x000fc400078e33ff */
[----:B------:R-:W-:Y:S02]  /*05c0*/  ISETP.NE.AND P5, PT, R3, RZ, PT ;  /* 0x000000ff0300720c */ /* 0x000fe40003fa5270 */
[----:B------:R-:W-:Y:S01]  /*05d0*/  SEL R11, R8, R21, !P6 ;  /* 0x00000015080b7207 */ /* 0x000fe20007000000 */
[----:B------:R-:W-:Y:S01]  /*05e0*/  @!P3 IMAD.MOV R23, RZ, RZ, -R23 ;  /* 0x000000ffff17b224 */ /* 0x000fe200078e0a17 */
[----:B------:R-:W-:Y:S02]  /*05f0*/  ISETP.GT.U32.AND P3, PT, R6, R17, PT ;  /* 0x000000110600720c */ /* 0x000fe40003f64070 */
[----:B------:R-:W-:Y:S02]  /*0600*/  MOV R21, R19 ;  /* 0x0000001300157202 */ /* 0x000fe40000000f00 */
[----:B------:R-:W-:Y:S02]  /*0610*/  @!P0 IADD3 R13, PT, PT, R13, -R6, RZ ;  /* 0x800000060d0d8210 */ /* 0x000fe40007ffe0ff */
[----:B------:R-:W-:Y:S01]  /*0620*/  SEL R12, R10, R23, !P5 ;  /* 0x000000170a0c7207 */ /* 0x000fe20006800000 */
[----:B------:R-:W-:Y:S01]  /*0630*/  @!P1 IMAD.MOV R21, RZ, RZ, -R21 ;  /* 0x000000ffff159224 */ /* 0x000fe200078e0a15 */
[----:B------:R-:W-:-:S02]  /*0640*/  ISETP.GT.U32.AND P0, PT, R6, R13, PT ;  /* 0x0000000d0600720c */ /* 0x000fc40003f04070 */
[----:B------:R-:W-:Y:S01]  /*0650*/  SEL R19, R8, R15, !P6 ;  /* 0x0000000f08137207 */ /* 0x000fe20007000000 */
[-C--:B------:R-:W-:Y:S01]  /*0660*/  IMAD R3, R12, R2.reuse, R11 ;  /* 0x000000020c037224 */ /* 0x080fe200078e020b */
[----:B------:R-:W-:Y:S01]  /*0670*/  SEL R9, R8, R21, !P6 ;  /* 0x0000001508097207 */ /* 0x000fe20007000000 */
[----:B------:R-:W-:Y:S02]  /*0680*/  @!P3 IMAD.IADD R17, R17, 0x1, -R6 ;  /* 0x000000011111b824 */ /* 0x000fe400078e0a06 */
[----:B------:R-:W-:Y:S02]  /*0690*/  IMAD R21, R12, R2, R19 ;  /* 0x000000020c157224 */ /* 0x000fe400078e0213 */
[----:B------:R-:W-:Y:S01]  /*06a0*/  IMAD.MOV.U32 R23, RZ, RZ, R17 ;  /* 0x000000ffff177224 */ /* 0x000fe200078e0011 */
[----:B------:R-:W-:Y:S01]  /*06b0*/  ISETP.GE.AND P1, PT, R18, RZ, PT ;  /* 0x000000ff1200720c */ /* 0x000fe20003f26270 */
[----:B-1----:R-:W-:-:S03]  /*06c0*/  IMAD.WIDE R14, R3, 0x4, R4 ;  /* 0x00000004030e7825 */ /* 0x002fc600078e0204 */
[----:B------:R-:W-:Y:S01]  /*06d0*/  @!P2 IADD3 R23, PT, PT, -R23, RZ, RZ ;  /* 0x000000ff1717a210 */ /* 0x000fe20007ffe1ff */
[----:B------:R-:W-:Y:S01]  /*06e0*/  IMAD.WIDE R16, R21, 0x4, R4 ;  /* 0x0000000415107825 */ /* 0x000fe200078e0204 */
[----:B0-----:R0:W2:Y:S02]  /*06f0*/  LDG.E R3, desc[UR4][R14.64] ;  /* 0x000000040e037981 */ /* 0x0010a4000c1e1900 */
[----:B------:R-:W-:Y:S01]  /*0700*/  SEL R23, R10, R23, !P5 ;  /* 0x000000170a177207 */ /* 0x000fe20006800000 */
[----:B------:R-:W-:Y:S01]  /*0710*/  IMAD R21, R12, R2, R9 ;  /* 0x000000020c157224 */ /* 0x000fe200078e0209 */
[----:B------:R1:W3:Y:S01]  /*0720*/  LDG.E R8, desc[UR4][R16.64] ;  /* 0x0000000410087981 */ /* 0x0002e2000c1e1900 */
[----:B------:R-:W-:Y:S02]  /*0730*/  @!P0 IMAD.IADD R13, R13, 0x1, -R6 ;  /* 0x000000010d0d8824 */ /* 0x000fe400078e0a06 */
[----:B------:R-:W-:-:S03]  /*0740*/  IMAD.WIDE R20, R21, 0x4, R4 ;  /* 0x0000000415147825 */ /* 0x000fc600078e0204 */
[----:B------:R-:W-:Y:S01]  /*0750*/  MOV R25, R13 ;  /* 0x0000000d00197202 */ /* 0x000fe20000000f00 */
[CC--:B0-----:R-:W-:Y:S01]  /*0760*/  IMAD R15, R23.reuse, R2.reuse, R19 ;  /* 0x00000002170f7224 */ /* 0x0c1fe200078e0213 */
[----:B------:R0:W4:Y:S01]  /*0770*/  LDG.E R6, desc[UR4][R20.64] ;  /* 0x0000000414067981 */ /* 0x000122000c1e1900 */
[----:B------:R-:W-:Y:S01]  /*0780*/  IMAD R23, R23, R2, R9 ;  /* 0x0000000217177224 */ /* 0x000fe200078e0209 */
[----:B-1----:R-:W1:Y:S01]  /*0790*/  LDC.64 R16, c[0x0][0x388] ;  /* 0x0000e200ff107b82 */ /* 0x002e620000000a00 */
[----:B------:R-:W-:-:S04]  /*07a0*/  IMAD.WIDE R12, R15, 0x4, R4 ;  /* 0x000000040f0c7825 */ /* 0x000fc800078e0204 */
[----:B------:R-:W-:Y:S02]  /*07b0*/  @!P1 IMAD.MOV R25, RZ, RZ, -R25 ;  /* 0x000000ffff199224 */ /* 0x000fe400078e0a19 */
[----:B------:R-:W5:Y:S01]  /*07c0*/  LDG.E R12, desc[UR4][R12.64] ;  /* 0x000000040c0c7981 */ /* 0x000f62000c1e1900 */
[----:B------:R-:W-:Y:S02]  /*07d0*/  IMAD.WIDE R22, R23, 0x4, R4 ;  /* 0x0000000417167825 */ /* 0x000fe400078e0204 */
[----:B------:R-:W-:-:S03]  /*07e0*/  SEL R25, R10, R25, !P5 ;  /* 0x000000190a197207 */ /* 0x000fc60006800000 */
[----:B------:R-:W5:Y:S02]  /*07f0*/  LDG.E R10, desc[UR4][R22.64] ;  /* 0x00000004160a7981 */ /* 0x000f64000c1e1900 */
[----:B------:R-:W-:-:S04]  /*0800*/  IMAD R19, R25, R2, R19 ;  /* 0x0000000219137224 */ /* 0x000fc800078e0213 */
[----:B------:R-:W-:-:S04]  /*0810*/  IMAD.WIDE R18, R19, 0x4, R4 ;  /* 0x0000000413127825 */ /* 0x000fc800078e0204 */
[----:B------:R-:W-:Y:S02]  /*0820*/  IMAD R15, R25, R2, R11 ;  /* 0x00000002190f7224 */ /* 0x000fe400078e020b */
[----:B------:R-:W5:Y:S02]  /*0830*/  LDG.E R11, desc[UR4][R18.64] ;  /* 0x00000004120b7981 */ /* 0x000f64000c1e1900 */
[----:B------:R-:W-:-:S04]  /*0840*/  IMAD.WIDE R14, R15, 0x4, R4 ;  /* 0x000000040f0e7825 */ /* 0x000fc800078e0204 */
[----:B0-----:R-:W-:Y:S02]  /*0850*/  IMAD R21, R25, R2, R9 ;  /* 0x0000000219157224 */ /* 0x001fe400078e0209 */
[----:B------:R-:W5:Y:S02]  /*0860*/  LDG.E R14, desc[UR4][R14.64] ;  /* 0x000000040e0e7981 */ /* 0x000f64000c1e1900 */
[----:B------:R-:W-:-:S06]  /*0870*/  IMAD.WIDE R20, R21, 0x4, R4 ;  /* 0x0000000415147825 */ /* 0x000fcc00078e0204 */
[----:B------:R-:W5:Y:S01]  /*0880*/  LDG.E R20, desc[UR4][R20.64] ;  /* 0x0000000414147981 */ /* 0x000f62000c1e1900 */
[----:B------:R-:W-:-:S04]  /*0890*/  IMAD R7, R0, R2, R7 ;  /* 0x0000000200077224 */ /* 0x000fc800078e0207 */
[----:B-1----:R-:W-:-:S04]  /*08a0*/  IMAD.WIDE R16, R7, 0x4, R16 ;  /* 0x0000000407107825 */ /* 0x002fc800078e0210 */
[----:B------:R-:W-:Y:S01]  /*08b0*/  IMAD.WIDE R4, R7, 0x4, R4 ;  /* 0x0000000407047825 */ /* 0x000fe200078e0204 */
[----:B------:R-:W-:Y:S05]  /*08c0*/  STG.E desc[UR4][R16.64], RZ ;  /* 0x000000ff10007986 */ /* 0x000fea000c101904 */
[----:B------:R-:W5:Y:S01]  /*08d0*/  LDG.E R4, desc[UR4][R4.64] ;  /* 0x0000000404047981 */ /* 0x000f62000c1e1900 */
[----:B------:R-:W-:Y:S01]  /*08e0*/  HFMA2 R2, -RZ, RZ, 0, 1.1920928955078125e-07 ;  /* 0x00000002ff027431 */ /* 0x000fe200000001ff */
[----:B--2---:R-:W-:Y:S02]  /*08f0*/  ISETP.NE.AND P0, PT, R3, RZ, PT ;  /* 0x000000ff0300720c */ /* 0x004fe40003f05270 */
[----:B---3--:R-:W-:-:S02]  /*0900*/  ISETP.NE.AND P2, PT, R8, RZ, PT ;  /* 0x000000ff0800720c */ /* 0x008fc40003f45270 */
[----:B------:R-:W-:Y:S02]  /*0910*/  SEL R0, RZ, 0x1, !P0 ;  /* 0x00000001ff007807 */ /* 0x000fe40004000000 */
[----:B----4-:R-:W-:-:S07]  /*0920*/  ISETP.NE.AND P1, PT, R6, RZ, PT ;  /* 0x000000ff0600720c */ /* 0x010fce0003f25270 */
[----:B------:R-:W-:Y:S02]  /*0930*/  @!P0 IMAD.MOV R2, RZ, RZ, 0x1 ;  /* 0x00000001ff028424 */ /* 0x000fe400078e02ff */
[----:B------:R-:W-:Y:S02]  /*0940*/  @!P2 IADD3 R2, PT, PT, R0, RZ, RZ ;  /* 0x000000ff0002a210 */ /* 0x000fe40007ffe0ff */
[----:B-----5:R-:W-:-:S03]  /*0950*/  ISETP.NE.AND P0, PT, R12, RZ, PT ;  /* 0x000000ff0c00720c */ /* 0x020fc60003f05270 */
[C---:B------:R-:W-:Y:S01]  /*0960*/  VIADD R0, R2.reuse, 0x1 ;  /* 0x0000000102007836 */ /* 0x040fe20000000000 */
[----:B------:R-:W-:Y:S02]  /*0970*/  @!P1 IADD3 R0, PT, PT, R2, RZ, RZ ;  /* 0x000000ff02009210 */ /* 0x000fe40007ffe0ff */
[----:B------:R-:W-:-:S03]  /*0980*/  ISETP.NE.AND P1, PT, R10, RZ, PT ;  /* 0x000000ff0a00720c */ /* 0x000fc60003f25270 */
[----:B------:R-:W-:-:S04]  /*0990*/  VIADD R2, R0, 0x1 ;  /* 0x0000000100027836 */ /* 0x000fc80000000000 */
[----:B------:R-:W-:Y:S02]  /*09a0*/  @!P0 IADD3 R2, PT, PT, R0, RZ, RZ ;  /* 0x000000ff00028210 */ /* 0x000fe40007ffe0ff */
[----:B------:R-:W-:-:S03]  /*09b0*/  ISETP.NE.AND P0, PT, R11, RZ, PT ;  /* 0x000000ff0b00720c */ /* 0x000fc60003f05270 */
[C---:B------:R-:W-:Y:S01]  /*09c0*/  VIADD R0, R2.reuse, 0x1 ;  /* 0x0000000102007836 */ /* 0x040fe20000000000 */
[----:B------:R-:W-:Y:S02]  /*09d0*/  @!P1 IADD3 R0, PT, PT, R2, RZ, RZ ;  /* 0x000000ff02009210 */ /* 0x000fe40007ffe0ff */
[----:B------:R-:W-:-:S03]  /*09e0*/  ISETP.NE.AND P1, PT, R14, RZ, PT ;  /* 0x000000ff0e00720c */ /* 0x000fc60003f25270 */
[----:B------:R-:W-:-:S04]  /*09f0*/  VIADD R2, R0, 0x1 ;  /* 0x0000000100027836 */ /* 0x000fc80000000000 */
[----:B------:R-:W-:Y:S02]  /*0a00*/  @!P0 IADD3 R2, PT, PT, R0, RZ, RZ ;  /* 0x000000ff00028210 */ /* 0x000fe40007ffe0ff */
[----:B------:R-:W-:-:S03]  /*0a10*/  ISETP.NE.AND P0, PT, R20, RZ, PT ;  /* 0x000000ff1400720c */ /* 0x000fc60003f05270 */
[C---:B------:R-:W-:Y:S01]  /*0a20*/  VIADD R0, R2.reuse, 0x1 ;  /* 0x0000000102007836 */ /* 0x040fe20000000000 */
[----:B------:R-:W-:-:S05]  /*0a30*/  @!P1 IADD3 R0, PT, PT, R2, RZ, RZ ;  /* 0x000000ff02009210 */ /* 0x000fca0007ffe0ff */
[----:B------:R-:W-:-:S04]  /*0a40*/  VIADD R2, R0, 0x1 ;  /* 0x0000000100027836 */ /* 0x000fc80000000000 */
[----:B------:R-:W-:-:S04]  /*0a50*/  @!P0 IADD3 R2, PT, PT, R0, RZ, RZ ;  /* 0x000000ff00028210 */ /* 0x000fc80007ffe0ff */
[----:B------:R-:W-:-:S04]  /*0a60*/  ISETP.NE.AND P0, PT, R2, 0x2, PT ;  /* 0x000000020200780c */ /* 0x000fc80003f05270 */
[----:B------:R-:W-:-:S04]  /*0a70*/  ISETP.NE.AND P0, PT, R4, RZ, !P0 ;  /* 0x000000ff0400720c */ /* 0x000fc80004705270 */
[----:B------:R-:W-:-:S04]  /*0a80*/  ISETP.EQ.OR P0, PT, R2, 0x3, P0 ;  /* 0x000000030200780c */ /* 0x000fc80000702670 */
[----:B------:R-:W-:-:S05]  /*0a90*/  SEL R3, RZ, 0x1, !P0 ;  /* 0x00000001ff037807 */ /* 0x000fca0004000000 */
[----:B------:R-:W-:Y:S01]  /*0aa0*/  STG.E desc[UR4][R16.64], R3 ;  /* 0x0000000310007986 */ /* 0x000fe2000c101904 */
[----:B------:R-:W-:Y:S05]  /*0ab0*/  EXIT ;  /* 0x000000000000794d */ /* 0x000fea0003800000 */
.L_x_0:
[----:B------:R-:W-:-:S00]  /*0ac0*/  BRA `(.L_x_0) ;  /* 0xfffffffc00fc7947 */ /* 0x000fc0000383ffff */
[----:B------:R-:W-:-:S00]  /*0ad0*/  NOP ;  /* 0x0000000000007918 */ /* 0x000fc00000000000 */
        /* <DEDUP_REMOVED lines=10> */
.L_x_16:


//--------------------- .text._Z14stepTileKernelPiS_ii --------------------------
	.section	.text._Z14stepTileKernelPiS_ii,"ax",@progbits
	.align	128
        .global         _Z14stepTileKernelPiS_ii
        .type           _Z14stepTileKernelPiS_ii,@function
        .size           _Z14stepTileKernelPiS_ii,(.L_x_17 - _Z14stepTileKernelPiS_ii)
        .other          _Z14stepTileKernelPiS_ii,@"STO_CUDA_ENTRY STV_DEFAULT"
_Z14stepTileKernelPiS_ii:
.text._Z14stepTileKernelPiS_ii:
[----:B------:R-:W-:Y:S01]  /*0000*/  LDC R1, c[0x0][0x37c] ;  /* 0x0000df00ff017b82 */ /* 0x000fe20000000800 */
[----:B------:R-:W0:Y:S07]  /*0010*/  S2R R9, SR_CTAID.X ;  /* 0x0000000000097919 */ /* 0x000e2e0000002500 */
[----:B------:R-:W1:Y:S01]  /*0020*/  LDC.64 R2, c[0x0][0x390] ;  /* 0x0000e400ff027b82 */ /* 0x000e620000000a00 */
[----:B------:R-:W2:Y:S01]  /*0030*/  LDCU.64 UR4, c[0x0][0x358] ;  /* 0x00006b00ff0477ac */ /* 0x000ea20008000a00 */
[----:B------:R-:W0:Y:S01]  /*0040*/  S2R R0, SR_TID.X ;  /* 0x0000000000007919 */ /* 0x000e220000002100 */
[----:B------:R-:W3:Y:S05]  /*0050*/  S2R R12, SR_TID.Y ;  /* 0x00000000000c7919 */ /* 0x000eea0000002200 */
[----:B------:R-:W4:Y:S01]  /*0060*/  LDC.64 R4, c[0x0][0x380] ;  /* 0x0000e000ff047b82 */ /* 0x000f220000000a00 */
[----:B------:R-:W3:Y:S01]  /*0070*/  S2R R8, SR_CTAID.Y ;  /* 0x0000000000087919 */ /* 0x000ee20000002600 */
[----:B0-----:R-:W-:-:S05]  /*0080*/  IMAD R9, R9, 0x20, R0 ;  /* 0x0000002009097824 */ /* 0x001fca00078e0200 */
[----:B-1----:R-:W-:Y:S01]  /*0090*/  ISETP.GE.AND P0, PT, R9, R2, PT ;  /* 0x000000020900720c */ /* 0x002fe20003f06270 */
[----:B---3--:R-:W-:-:S04]  /*00a0*/  IMAD R8, R8, 0x20, R12 ;  /* 0x0000002008087824 */ /* 0x008fc800078e020c */
[C---:B------:R-:W-:Y:S01]  /*00b0*/  IMAD R11, R8.reuse, R2, R9 ;  /* 0x00000002080b7224 */ /* 0x040fe200078e0209 */
[----:B------:R-:W-:-:S03]  /*00c0*/  ISETP.LT.AND P0, PT, R8, R3, !P0 ;  /* 0x000000030800720c */ /* 0x000fc60004701270 */
[----:B----4-:R-:W-:-:S10]  /*00d0*/  IMAD.WIDE.U32 R6, R11, 0x4, R4 ;  /* 0x000000040b067825 */ /* 0x010fd400078e0004 */
[----:B--2---:R-:W2:Y:S01]  /*00e0*/  @P0 LDG.E R17, desc[UR4][R6.64] ;  /* 0x0000000406110981 */ /* 0x004ea2000c1e1900 */
[----:B------:R-:W-:Y:S01]  /*00f0*/  MOV R13, 0x400 ;  /* 0x00000400000d7802 */ /* 0x000fe20000000f00 */
[----:B------:R-:W-:Y:S01]  /*0100*/  BSSY.RECONVERGENT B0, `(.L_x_1) ;  /* 0x000011c000007945 */ /* 0x000fe20003800200 */
[----:B------:R-:W-:Y:S01]  /*0110*/  ISETP.NE.AND P1, PT, R12, 0x1f, PT ;  /* 0x0000001f0c00780c */ /* 0x000fe20003f25270 */
[----:B------:R-:W0:Y:S02]  /*0120*/  S2R R10, SR_CgaCtaId ;  /* 0x00000000000a7919 */ /* 0x000e240000008800 */
[----:B0-----:R-:W-:-:S05]  /*0130*/  LEA R13, R10, R13, 0x18 ;  /* 0x0000000d0a0d7211 */ /* 0x001fca00078ec0ff */
[----:B------:R-:W-:-:S04]  /*0140*/  IMAD R15, R12, 0x88, R13 ;  /* 0x000000880c0f7824 */ /* 0x000fc800078e020d */
[----:B------:R-:W-:-:S05]  /*0150*/  IMAD R10, R0, 0x4, R15 ;  /* 0x00000004000a7824 */ /* 0x000fca00078e020f */
[----:B--2---:R0:W-:Y:S01]  /*0160*/  @P0 STS [R10+0x8c], R17 ;  /* 0x00008c110a000388 */ /* 0x0041e20000000800 */
[----:B------:R-:W-:Y:S05]  /*0170*/  @!P1 BRA `(.L_x_2) ;  /* 0x00000008002c9947 */ /* 0x000fea0003800000 */
[----:B------:R-:W-:-:S13]  /*0180*/  ISETP.NE.AND P1, PT, R12, RZ, PT ;  /* 0x000000ff0c00720c */ /* 0x000fda0003f25270 */
[----:B------:R-:W-:Y:S05]  /*0190*/  @P1 BRA `(.L_x_3) ;  /* 0x0000001000481947 */ /* 0x000fea0003800000 */
[----:B------:R-:W-:Y:S01]  /*01a0*/  ISETP.NE.AND P1, PT, R0, 0x1f, PT ;  /* 0x0000001f0000780c */ /* 0x000fe20003f25270 */
[----:B------:R-:W-:-:S12]  /*01b0*/  BSSY.RECONVERGENT B1, `(.L_x_4) ;  /* 0x0000069000017945 */ /* 0x000fd80003800200 */
[----:B------:R-:W-:Y:S05]  /*01c0*/  @!P1 BRA `(.L_x_5) ;  /* 0x0000000000d49947 */ /* 0x000fea0003800000 */
[----:B------:R-:W-:-:S13]  /*01d0*/  ISETP.NE.AND P1, PT, R0, RZ, PT ;  /* 0x000000ff0000720c */ /* 0x000fda0003f25270 */
[----:B------:R-:W-:Y:S05]  /*01e0*/  @P1 BRA `(.L_x_6) ;  /* 0x0000000400941947 */ /* 0x000fea0003800000 */
[----:B------:R-:W-:Y:S02]  /*01f0*/  IABS R12, R3 ;  /* 0x00000003000c7213 */ /* 0x000fe40000000000 */
[----:B------:R-:W-:Y:S02]  /*0200*/  IABS R14, R2 ;  /* 0x00000002000e7213 */ /* 0x000fe40000000000 */
[----:B------:R-:W1:Y:S01]  /*0210*/  I2F.RP R22, R12 ;  /* 0x0000000c00167306 */ /* 0x000e620000209400 */
[----:B------:R-:W-:Y:S02]  /*0220*/  IADD3 R20, PT, PT, R8, -0x1, R3 ;  /* 0xffffffff08147810 */ /* 0x000fe40007ffe003 */
[----:B------:R-:W-:Y:S02]  /*0230*/  ISETP.NE.AND P5, PT, R3, RZ, PT ;  /* 0x000000ff0300720c */ /* 0x000fe40003fa5270 */
[----:B------:R-:W-:-:S03]  /*0240*/  IABS R24, R20 ;  /* 0x0000001400187213 */ /* 0x000fc60000000000 */
[----:B------:R-:W2:Y:S08]  /*0250*/  I2F.RP R21, R14 ;  /* 0x0000000e00157306 */ /* 0x000eb00000209400 */
[----:B-1----:R-:W1:Y:S08]  /*0260*/  MUFU.RCP R22, R22 ;  /* 0x0000001600167308 */ /* 0x002e700000001000 */
[----:B--2---:R-:W2:Y:S01]  /*0270*/  MUFU.RCP R21, R21 ;  /* 0x0000001500157308 */ /* 0x004ea20000001000 */
[----:B-1----:R-:W-:-:S07]  /*0280*/  IADD3 R18, PT, PT, R22, 0xffffffe, RZ ;  /* 0x0ffffffe16127810 */ /* 0x002fce0007ffe0ff */
[----:B------:R1:W3:Y:S01]  /*0290*/  F2I.FTZ.U32.TRUNC.NTZ R19, R18 ;  /* 0x0000001200137305 */ /* 0x0002e2000021f000 */
[----:B--2---:R-:W-:Y:S01]  /*02a0*/  VIADD R16, R21, 0xffffffe ;  /* 0x0ffffffe15107836 */ /* 0x004fe20000000000 */
[----:B------:R-:W-:-:S06]  /*02b0*/  IADD3 R21, PT, PT, R9, -0x1, R2 ;  /* 0xffffffff09157810 */ /* 0x000fcc0007ffe002 */
[----:B0-----:R0:W2:Y:S01]  /*02c0*/  F2I.FTZ.U32.TRUNC.NTZ R17, R16 ;  /* 0x0000001000117305 */ /* 0x0010a2000021f000 */
[----:B-1----:R-:W-:Y:S01]  /*02d0*/  HFMA2 R18, -RZ, RZ, 0, 0 ;  /* 0x00000000ff127431 */ /* 0x002fe200000001ff */
[----:B------:R-:W-:Y:S02]  /*02e0*/  IABS R22, R21 ;  /* 0x0000001500167213 */ /* 0x000fe40000000000 */
[----:B------:R-:W-:Y:S01]  /*02f0*/  ISETP.GE.AND P3, PT, R21, RZ, PT ;  /* 0x000000ff1500720c */ /* 0x000fe20003f66270 */
[----:B---3--:R-:W-:Y:S02]  /*0300*/  IMAD.MOV R23, RZ, RZ, -R19 ;  /* 0x000000ffff177224 */ /* 0x008fe400078e0a13 */
[----:B0-----:R-:W-:Y:S02]  /*0310*/  IMAD.MOV.U32 R16, RZ, RZ, RZ ;  /* 0x000000ffff107224 */ /* 0x001fe400078e00ff */
[----:B------:R-:W-:-:S04]  /*0320*/  IMAD R23, R23, R12, RZ ;  /* 0x0000000c17177224 */ /* 0x000fc800078e02ff */
[----:B------:R-:W-:-:S04]  /*0330*/  IMAD.HI.U32 R18, R19, R23, R18 ;  /* 0x0000001713127227 */ /* 0x000fc800078e0012 */
[----:B--2---:R-:W-:Y:S02]  /*0340*/  IMAD.MOV R25, RZ, RZ, -R17 ;  /* 0x000000ffff197224 */ /* 0x004fe400078e0a11 */
[----:B------:R-:W-:Y:S02]  /*0350*/  IMAD.MOV.U32 R23, RZ, RZ, R24 ;  /* 0x000000ffff177224 */ /* 0x000fe400078e0018 */
[----:B------:R-:W-:Y:S02]  /*0360*/  IMAD R19, R25, R14, RZ ;  /* 0x0000000e19137224 */ /* 0x000fe400078e02ff */
[----:B------:R-:W-:-:S04]  /*0370*/  IMAD.HI.U32 R18, R18, R23, RZ ;  /* 0x0000001712127227 */ /* 0x000fc800078e00ff */
[----:B------:R-:W-:Y:S01]  /*0380*/  IMAD.HI.U32 R16, R17, R19, R16 ;  /* 0x0000001311107227 */ /* 0x000fe200078e0010 */
[----:B------:R-:W-:-:S03]  /*0390*/  IADD3 R18, PT, PT, -R18, RZ, RZ ;  /* 0x000000ff12127210 */ /* 0x000fc60007ffe1ff */
[----:B------:R-:W-:Y:S02]  /*03a0*/  IMAD.MOV.U32 R17, RZ, RZ, R22 ;  /* 0x000000ffff117224 */ /* 0x000fe400078e0016 */
[----:B------:R-:W-:Y:S02]  /*03b0*/  IMAD R19, R12, R18, R23 ;  /* 0x000000120c137224 */ /* 0x000fe400078e0217 */
[----:B------:R-:W-:-:S03]  /*03c0*/  IMAD.HI.U32 R16, R16, R17, RZ ;  /* 0x0000001110107227 */ /* 0x000fc600078e00ff */
[----:B------:R-:W-:Y:S01]  /*03d0*/  ISETP.GT.U32.AND P2, PT, R12, R19, PT ;  /* 0x000000130c00720c */ /* 0x000fe20003f44070 */
[----:B------:R-:W-:-:S04]  /*03e0*/  IMAD.MOV R16, RZ, RZ, -R16 ;  /* 0x000000ffff107224 */ /* 0x000fc800078e0a10 */
[----:B------:R-:W-:-:S05]  /*03f0*/  IMAD R17, R14, R16, R17 ;  /* 0x000000100e117224 */ /* 0x000fca00078e0211 */
[----:B------:R-:W-:-:S03]  /*0400*/  ISETP.GT.U32.AND P1, PT, R14, R17, PT ;  /* 0x000000110e00720c */ /* 0x000fc60003f24070 */
[----:B------:R-:W-:Y:S01]  /*0410*/  @!P2 IMAD.IADD R19, R19, 0x1, -R12 ;  /* 0x000000011313a824 */ /* 0x000fe200078e0a0c */
[----:B------:R-:W-:-:S04]  /*0420*/  ISETP.GE.AND P2, PT, R20, RZ, PT ;  /* 0x000000ff1400720c */ /* 0x000fc80003f46270 */
[----:B------:R-:W-:-:S05]  /*0430*/  ISETP.GT.U32.AND P4, PT, R12, R19, PT ;  /* 0x000000130c00720c */ /* 0x000fca0003f84070 */
[----:B------:R-:W-:-:S05]  /*0440*/  @!P1 IMAD.IADD R17, R17, 0x1, -R14 ;  /* 0x0000000111119824 */ /* 0x000fca00078e0a0e */
[----:B------:R-:W-:-:S03]  /*0450*/  ISETP.GT.U32.AND P1, PT, R14, R17, PT ;  /* 0x000000110e00720c */ /* 0x000fc60003f24070 */
[----:B------:R-:W-:Y:S02]  /*0460*/  @!P4 IADD3 R19, PT, PT, R19, -R12, RZ ;  /* 0x8000000c1313c210 */ /* 0x000fe40007ffe0ff */
[----:B------:R-:W-:-:S03]  /*0470*/  ISETP.NE.AND P4, PT, R2, RZ, PT ;  /* 0x000000ff0200720c */ /* 0x000fc60003f85270 */
[----:B------:R-:W-:Y:S01]  /*0480*/  @!P2 IMAD.MOV R19, RZ, RZ, -R19 ;  /* 0x000000ffff13a224 */ /* 0x000fe200078e0a13 */
[----:B------:R-:W-:-:S04]  /*0490*/  @!P5 LOP3.LUT R19, RZ, R3, RZ, 0x33, !PT ;  /* 0x00000003ff13d212 */ /* 0x000fc800078e33ff */
[----:B------:R-:W-:-:S05]  /*04a0*/  @!P1 IMAD.IADD R17, R17, 0x1, -R14 ;  /* 0x0000000111119824 */ /* 0x000fca00078e0a0e */
[----:B------:R-:W-:Y:S02]  /*04b0*/  @!P3 IADD3 R17, PT, PT, -R17, RZ, RZ ;  /* 0x000000ff1111b210 */ /* 0x000fe40007ffe1ff */
[----:B------:R-:W-:-:S05]  /*04c0*/  @!P4 LOP3.LUT R17, RZ, R2, RZ, 0x33, !PT ;  /* 0x00000002ff11c212 */ /* 0x000fca00078e33ff */
[----:B------:R-:W-:-:S04]  /*04d0*/  IMAD R17, R19, R2, R17 ;  /* 0x0000000213117224 */ /* 0x000fc800078e0211 */
[----:B------:R-:W-:-:S06]  /*04e0*/  IMAD.WIDE R16, R17, 0x4, R4 ;  /* 0x0000000411107825 */ /* 0x000fcc00078e0204 */
[----:B------:R-:W2:Y:S04]  /*04f0*/  LDG.E R16, desc[UR4][R16.64] ;  /* 0x0000000410107981 */ /* 0x000ea8000c1e1900 */
[----:B--2---:R1:W-:Y:S01]  /*0500*/  STS [R13], R16 ;  /* 0x000000100d007388 */ /* 0x0043e20000000800 */
[----:B------:R-:W-:Y:S05]  /*0510*/  BRA `(.L_x_6) ;  /* 0x0000000000c87947 */ /* 0x000fea0003800000 */
.L_x_5:
[----:B------:R-:W-:Y:S02]  /*0520*/  IABS R14, R3 ;  /* 0x00000003000e7213 */ /* 0x000fe40000000000 */
[----:B------:R-:W-:Y:S02]  /*0530*/  IABS R12, R2 ;  /* 0x00000002000c7213 */ /* 0x000fe40000000000 */
[----:B------:R-:W1:Y:S01]  /*0540*/  I2F.RP R22, R14 ;  /* 0x0000000e00167306 */ /* 0x000e620000209400 */
[----:B------:R-:W-:Y:S02]  /*0550*/  IADD3 R20, PT, PT, R8, -0x1, R3 ;  /* 0xffffffff08147810 */ /* 0x000fe40007ffe003 */
[----:B------:R-:W-:Y:S02]  /*0560*/  ISETP.NE.AND P5, PT, R3, RZ, PT ;  /* 0x000000ff0300720c */ /* 0x000fe40003fa5270 */
[----:B------:R-:W-:Y:S02]  /*0570*/  IABS R24, R20 ;  /* 0x0000001400187213 */ /* 0x000fe40000000000 */
[----:B------:R-:W-:Y:S01]  /*0580*/  ISETP.GE.AND P3, PT, R20, RZ, PT ;  /* 0x000000ff1400720c */ /* 0x000fe20003f66270 */
[----:B------:R-:W2:Y:S08]  /*0590*/  I2F.RP R21, R12 ;  /* 0x0000000c00157306 */ /* 0x000eb00000209400 */
[----:B-1----:R-:W1:Y:S08]  /*05a0*/  MUFU.RCP R22, R22 ;  /* 0x0000001600167308 */ /* 0x002e700000001000 */
[----:B--2---:R-:W2:Y:S01]  /*05b0*/  MUFU.RCP R21, R21 ;  /* 0x0000001500157308 */ /* 0x004ea20000001000 */
[----:B-1----:R-:W-:-:S07]  /*05c0*/  VIADD R18, R22, 0xffffffe ;  /* 0x0ffffffe16127836 */ /* 0x002fce0000000000 */
[----:B------:R1:W3:Y:S01]  /*05d0*/  F2I.FTZ.U32.TRUNC.NTZ R19, R18 ;  /* 0x0000001200137305 */ /* 0x0002e2000021f000 */
[----:B--2---:R-:W-:Y:S02]  /*05e0*/  VIADD R16, R21, 0xffffffe ;  /* 0x0ffffffe15107836 */ /* 0x004fe40000000000 */
[----:B------:R-:W-:-:S05]  /*05f0*/  IMAD.X R21, R9, 0x1, R2, PT ;  /* 0x0000000109157824 */ /* 0x000fca00038e0602 */
[----:B0-----:R0:W2:Y:S01]  /*0600*/  F2I.FTZ.U32.TRUNC.NTZ R17, R16 ;  /* 0x0000001000117305 */ /* 0x0010a2000021f000 */
[----:B-1----:R-:W-:Y:S02]  /*0610*/  MOV R18, RZ ;  /* 0x000000ff00127202 */ /* 0x002fe40000000f00 */
[----:B------:R-:W-:Y:S02]  /*0620*/  IABS R22, R21 ;  /* 0x0000001500167213 */ /* 0x000fe40000000000 */
[----:B---3--:R-:W-:Y:S01]  /*0630*/  IADD3 R23, PT, PT, RZ, -R19, RZ ;  /* 0x80000013ff177210 */ /* 0x008fe20007ffe0ff */
[----:B0-----:R-:W-:-:S04]  /*0640*/  IMAD.MOV.U32 R16, RZ, RZ, RZ ;  /* 0x000000ffff107224 */ /* 0x001fc800078e00ff */
[----:B------:R-:W-:Y:S02]  /*0650*/  IMAD R23, R23, R14, RZ ;  /* 0x0000000e17177224 */ /* 0x000fe400078e02ff */
[----:B--2---:R-:W-:Y:S02]  /*0660*/  IMAD.MOV R25, RZ, RZ, -R17 ;  /* 0x000000ffff197224 */ /* 0x004fe400078e0a11 */
[----:B------:R-:W-:-:S04]  /*0670*/  IMAD.HI.U32 R23, R19, R23, R18 ;  /* 0x0000001713177227 */ /* 0x000fc800078e0012 */
[----:B------:R-:W-:Y:S02]  /*0680*/  IMAD.MOV.U32 R18, RZ, RZ, R24 ;  /* 0x000000ffff127224 */ /* 0x000fe400078e0018 */
[----:B------:R-:W-:Y:S02]  /*0690*/  IMAD R19, R25, R12, RZ ;  /* 0x0000000c19137224 */ /* 0x000fe400078e02ff */
[----:B------:R-:W-:-:S04]  /*06a0*/  IMAD.HI.U32 R23, R23, R18, RZ ;  /* 0x0000001217177227 */ /* 0x000fc800078e00ff */
[----:B------:R-:W-:Y:S01]  /*06b0*/  IMAD.HI.U32 R16, R17, R19, R16 ;  /* 0x0000001311107227 */ /* 0x000fe200078e0010 */
[----:B------:R-:W-:-:S03]  /*06c0*/  MOV R17, R22 ;  /* 0x0000001600117202 */ /* 0x000fc60000000f00 */
[----:B------:R-:W-:Y:S02]  /*06d0*/  IMAD.MOV R23, RZ, RZ, -R23 ;  /* 0x000000ffff177224 */ /* 0x000fe400078e0a17 */
[----:B------:R-:W-:-:S04]  /*06e0*/  IMAD.HI.U32 R16, R16, R17, RZ ;  /* 0x0000001110107227 */ /* 0x000fc800078e00ff */
[----:B------:R-:W-:Y:S02]  /*06f0*/  IMAD R19, R14, R23, R18 ;  /* 0x000000170e137224 */ /* 0x000fe400078e0212 */
[----:B------:R-:W-:-:S03]  /*0700*/  IMAD.MOV R16, RZ, RZ, -R16 ;  /* 0x000000ffff107224 */ /* 0x000fc600078e0a10 */
[----:B------:R-:W-:Y:S01]  /*0710*/  ISETP.GT.U32.AND P2, PT, R14, R19, PT ;  /* 0x000000130e00720c */ /* 0x000fe20003f44070 */
[----:B------:R-:W-:-:S05]  /*0720*/  IMAD R17, R12, R16, R17 ;  /* 0x000000100c117224 */ /* 0x000fca00078e0211 */
[----:B------:R-:W-:-:S07]  /*0730*/  ISETP.GT.U32.AND P1, PT, R12, R17, PT ;  /* 0x000000110c00720c */ /* 0x000fce0003f24070 */
[----:B------:R-:W-:Y:S02]  /*0740*/  @!P2 IADD3 R19, PT, PT, R19, -R14, RZ ;  /* 0x8000000e1313a210 */ /* 0x000fe40007ffe0ff */
[----:B------:R-:W-:Y:S02]  /*0750*/  ISETP.GE.AND P2, PT, R21, RZ, PT ;  /* 0x000000ff1500720c */ /* 0x000fe40003f46270 */
[----:B------:R-:W-:Y:S02]  /*0760*/  ISETP.GT.U32.AND P4, PT, R14, R19, PT ;  /* 0x000000130e00720c */ /* 0x000fe40003f84070 */
[----:B------:R-:W-:-:S05]  /*0770*/  @!P1 IMAD.IADD R17, R17, 0x1, -R12 ;  /* 0x0000000111119824 */ /* 0x000fca00078e0a0c */
[----:B------:R-:W-:-:S06]  /*0780*/  ISETP.GT.U32.AND P1, PT, R12, R17, PT ;  /* 0x000000110c00720c */ /* 0x000fcc0003f24070 */
[----:B------:R-:W-:Y:S01]  /*0790*/  @!P4 IMAD.IADD R19, R19, 0x1, -R14 ;  /* 0x000000011313c824 */ /* 0x000fe200078e0a0e */
[----:B------:R-:W-:-:S03]  /*07a0*/  ISETP.NE.AND P4, PT, R2, RZ, PT ;  /* 0x000000ff0200720c */ /* 0x000fc60003f85270 */
[----:B------:R-:W-:Y:S01]  /*07b0*/  @!P3 IMAD.MOV R19, RZ, RZ, -R19 ;  /* 0x000000ffff13b224 */ /* 0x000fe200078e0a13 */
[----:B------:R-:W-:Y:S02]  /*07c0*/  @!P5 LOP3.LUT R19, RZ, R3, RZ, 0x33, !PT ;  /* 0x00000003ff13d212 */ /* 0x000fe400078e33ff */
[----:B------:R-:W-:-:S05]  /*07d0*/  @!P1 IADD3 R17, PT, PT, R17, -R12, RZ ;  /* 0x8000000c11119210 */ /* 0x000fca0007ffe0ff */
[----:B------:R-:W-:Y:S02]  /*07e0*/  @!P2 IMAD.MOV R17, RZ, RZ, -R17 ;  /* 0x000000ffff11a224 */ /* 0x000fe400078e0a11 */
[----:B------:R-:W-:-:S05]  /*07f0*/  @!P4 LOP3.LUT R17, RZ, R2, RZ, 0x33, !PT ;  /* 0x00000002ff11c212 */ /* 0x000fca00078e33ff */
[----:B------:R-:W-:-:S04]  /*0800*/  IMAD R17, R19, R2, R17 ;  /* 0x0000000213117224 */ /* 0x000fc800078e0211 */
[----:B------:R-:W-:-:S06]  /*0810*/  IMAD.WIDE R16, R17, 0x4, R4 ;  /* 0x0000000411107825 */ /* 0x000fcc00078e0204 */
[----:B------:R-:W2:Y:S04]  /*0820*/  LDG.E R16, desc[UR4][R16.64] ;  /* 0x0000000410107981 */ /* 0x000ea8000c1e1900 */
[----:B--2---:R2:W-:Y:S02]  /*0830*/  STS [R13+0x84], R16 ;  /* 0x000084100d007388 */ /* 0x0045e40000000800 */
.L_x_6:
[----:B------:R-:W-:Y:S05]  /*0840*/  BSYNC.RECONVERGENT B1 ;  /* 0x0000000000017941 */ /* 0x000fea0003800200 */
.L_x_4:
[----:B------:R-:W-:Y:S02]  /*0850*/  IABS R14, R3 ;  /* 0x00000003000e7213 */ /* 0x000fe40000000000 */
[----:B------:R-:W-:Y:S02]  /*0860*/  IADD3 R12, PT, PT, R8, -0x1, R3 ;  /* 0xffffffff080c7810 */ /* 0x000fe40007ffe003 */
[----:B------:R-:W3:Y:S01]  /*0870*/  I2F.RP R18, R14 ;  /* 0x0000000e00127306 */ /* 0x000ee20000209400 */
[----:B------:R-:W-:Y:S02]  /*0880*/  ISETP.NE.AND P3, PT, R3, RZ, PT ;  /* 0x000000ff0300720c */ /* 0x000fe40003f65270 */
[----:B------:R-:W-:Y:S02]  /*0890*/  IABS R20, R12 ;  /* 0x0000000c00147213 */ /* 0x000fe40000000000 */
[----:B------:R-:W-:-:S03]  /*08a0*/  ISETP.GE.AND P2, PT, R12, RZ, PT ;  /* 0x000000ff0c00720c */ /* 0x000fc60003f46270 */
[----:B---3--:R-:W1:Y:S02]  /*08b0*/  MUFU.RCP R18, R18 ;  /* 0x0000001200127308 */ /* 0x008e640000001000 */
[----:B-12---:R-:W-:-:S06]  /*08c0*/  IADD3 R16, PT, PT, R18, 0xffffffe, RZ ;  /* 0x0ffffffe12107810 */ /* 0x006fcc0007ffe0ff */
[----:B0-----:R0:W1:Y:S02]  /*08d0*/  F2I.FTZ.U32.TRUNC.NTZ R17, R16 ;  /* 0x0000001000117305 */ /* 0x001064000021f000 */
[----:B0-----:R-:W-:Y:S02]  /*08e0*/  IMAD.MOV.U32 R16, RZ, RZ, RZ ;  /* 0x000000ffff107224 */ /* 0x001fe400078e00ff */
[----:B-1----:R-:W-:-:S04]  /*08f0*/  IMAD.MOV R19, RZ, RZ, -R17 ;  /* 0x000000ffff137224 */ /* 0x002fc800078e0a11 */
[----:B------:R-:W-:-:S04]  /*0900*/  IMAD R19, R19, R14, RZ ;  /* 0x0000000e13137224 */ /* 0x000fc800078e02ff */
[----:B------:R-:W-:Y:S01]  /*0910*/  IMAD.HI.U32 R19, R17, R19, R16 ;  /* 0x0000001311137227 */ /* 0x000fe200078e0010 */
[----:B------:R-:W-:-:S05]  /*0920*/  MOV R17, R20 ;  /* 0x0000001400117202 */ /* 0x000fca0000000f00 */
[----:B------:R-:W-:-:S04]  /*0930*/  IMAD.HI.U32 R19, R19, R17, RZ ;  /* 0x0000001113137227 */ /* 0x000fc800078e00ff */
[----:B------:R-:W-:-:S04]  /*0940*/  IMAD.MOV R19, RZ, RZ, -R19 ;  /* 0x000000ffff137224 */ /* 0x000fc800078e0a13 */
[----:B------:R-:W-:-:S05]  /*0950*/  IMAD R17, R14, R19, R17 ;  /* 0x000000130e117224 */ /* 0x000fca00078e0211 */
[----:B------:R-:W-:-:S13]  /*0960*/  ISETP.GT.U32.AND P1, PT, R14, R17, PT ;  /* 0x000000110e00720c */ /* 0x000fda0003f24070 */
[----:B------:R-:W-:-:S05]  /*0970*/  @!P1 IMAD.IADD R17, R17, 0x1, -R14 ;  /* 0x0000000111119824 */ /* 0x000fca00078e0a0e */
[----:B------:R-:W-:-:S13]  /*0980*/  ISETP.GT.U32.AND P1, PT, R14, R17, PT ;  /* 0x000000110e00720c */ /* 0x000fda0003f24070 */
[----:B------:R-:W-:-:S05]  /*0990*/  @!P1 IADD3 R17, PT, PT, R17, -R14, RZ ;  /* 0x8000000e11119210 */ /* 0x000fca0007ffe0ff */
[----:B------:R-:W-:-:S04]  /*09a0*/  IMAD.MOV.U32 R12, RZ, RZ, R17 ;  /* 0x000000ffff0c7224 */ /* 0x000fc800078e0011 */
[----:B------:R-:W-:Y:S01]  /*09b0*/  @!P2 IMAD.MOV R12, RZ, RZ, -R12 ;  /* 0x000000ffff0ca224 */ /* 0x000fe200078e0a0c */
[----:B------:R-:W-:-:S05]  /*09c0*/  @!P3 LOP3.LUT R12, RZ, R3, RZ, 0x33, !PT ;  /* 0x00000003ff0cb212 */ /* 0x000fca00078e33ff */
[----:B------:R-:W-:-:S04]  /*09d0*/  IMAD R17, R12, R2, R9 ;  /* 0x000000020c117224 */ /* 0x000fc800078e0209 */
[----:B------:R-:W-:-:S06]  /*09e0*/  IMAD.WIDE R16, R17, 0x4, R4 ;  /* 0x0000000411107825 */ /* 0x000fcc00078e0204 */
[----:B------:R-:W2:Y:S01]  /*09f0*/  LDG.E R16, desc[UR4][R16.64] ;  /* 0x0000000410107981 */ /* 0x000ea2000c1e1900 */
[----:B------:R-:W-:-:S05]  /*0a00*/  LEA R13, R0, R13, 0x2 ;  /* 0x0000000d000d7211 */ /* 0x000fca00078e10ff */
[----:B--2---:R1:W-:Y:S01]  /*0a10*/  STS [R13+0x4], R16 ;  /* 0x000004100d007388 */ /* 0x0043e20000000800 */
[----:B------:R-:W-:Y:S05]  /*0a20*/  BRA `(.L_x_3) ;  /* 0x0000000800247947 */ /* 0x000fea0003800000 */
.L_x_2:
[----:B------:R-:W-:Y:S01]  /*0a30*/  ISETP.NE.AND P1, PT, R0, 0x1f, PT ;  /* 0x0000001f0000780c */ /* 0x000fe20003f25270 */
[----:B------:R-:W-:-:S12]  /*0a40*/  BSSY.RECONVERGENT B1, `(.L_x_7) ;  /* 0x000006a000017945 */ /* 0x000fd80003800200 */
[----:B------:R-:W-:Y:S05]  /*0a50*/  @!P1 BRA `(.L_x_8) ;  /* 0x0000000000d49947 */ /* 0x000fea0003800000 */
[----:B------:R-:W-:-:S13]  /*0a60*/  ISETP.NE.AND P1, PT, R0, RZ, PT ;  /* 0x000000ff0000720c */ /* 0x000fda0003f25270 */
[----:B------:R-:W-:Y:S05]  /*0a70*/  @P1 BRA `(.L_x_9) ;  /* 0x0000000400981947 */ /* 0x000fea0003800000 */
[----:B------:R-:W-:Y:S01]  /*0a80*/  IABS R14, R3 ;  /* 0x00000003000e7213 */ /* 0x000fe20000000000 */
[----:B------:R-:W-:Y:S01]  /*0a90*/  IMAD.X R20, R8, 0x1, R3, PT ;  /* 0x0000000108147824 */ /* 0x000fe200038e0603 */
[----:B------:R-:W-:Y:S02]  /*0aa0*/  IABS R12, R2 ;  /* 0x00000002000c7213 */ /* 0x000fe40000000000 */
[----:B------:R-:W1:Y:S01]  /*0ab0*/  I2F.RP R22, R14 ;  /* 0x0000000e00167306 */ /* 0x000e620000209400 */
[----:B------:R-:W-:Y:S02]  /*0ac0*/  ISETP.NE.AND P5, PT, R3, RZ, PT ;  /* 0x000000ff0300720c */ /* 0x000fe40003fa5270 */
[----:B------:R-:W-:Y:S02]  /*0ad0*/  IABS R24, R20 ;  /* 0x0000001400187213 */ /* 0x000fe40000000000 */
[----:B------:R-:W-:-:S03]  /*0ae0*/  ISETP.GE.AND P3, PT, R20, RZ, PT ;  /* 0x000000ff1400720c */ /* 0x000fc60003f66270 */
[----:B------:R-:W2:Y:S08]  /*0af0*/  I2F.RP R21, R12 ;  /* 0x0000000c00157306 */ /* 0x000eb00000209400 */
[----:B-1----:R-:W1:Y:S08]  /*0b00*/  MUFU.RCP R22, R22 ;  /* 0x0000001600167308 */ /* 0x002e700000001000 */
[----:B--2---:R-:W2:Y:S01]  /*0b10*/  MUFU.RCP R21, R21 ;  /* 0x0000001500157308 */ /* 0x004ea20000001000 */
[----:B-1----:R-:W-:-:S07]  /*0b20*/  VIADD R18, R22, 0xffffffe ;  /* 0x0ffffffe16127836 */ /* 0x002fce0000000000 */
[----:B------:R1:W3:Y:S01]  /*0b30*/  F2I.FTZ.U32.TRUNC.NTZ R19, R18 ;  /* 0x0000001200137305 */ /* 0x0002e2000021f000 */
[----:B--2---:R-:W-:Y:S01]  /*0b40*/  VIADD R16, R21, 0xffffffe ;  /* 0x0ffffffe15107836 */ /* 0x004fe20000000000 */
[----:B------:R-:W-:-:S06]  /*0b50*/  IADD3 R21, PT, PT, R9, -0x1, R2 ;  /* 0xffffffff09157810 */ /* 0x000fcc0007ffe002 */
[----:B0-----:R0:W2:Y:S01]  /*0b60*/  F2I.FTZ.U32.TRUNC.NTZ R17, R16 ;  /* 0x0000001000117305 */ /* 0x0010a2000021f000 */
[----:B-1----:R-:W-:Y:S01]  /*0b70*/  HFMA2 R18, -RZ, RZ, 0, 0 ;  /* 0x00000000ff127431 */ /* 0x002fe200000001ff */
[----:B---3--:R-:W-:Y:S01]  /*0b80*/  IADD3 R23, PT, PT, RZ, -R19, RZ ;  /* 0x80000013ff177210 */ /* 0x008fe20007ffe0ff */
[----:B0-----:R-:W-:-:S04]  /*0b90*/  IMAD.MOV.U32 R16, RZ, RZ, RZ ;  /* 0x000000ffff107224 */ /* 0x001fc800078e00ff */
[----:B------:R-:W-:Y:S02]  /*0ba0*/  IMAD R23, R23, R14, RZ ;  /* 0x0000000e17177224 */ /* 0x000fe400078e02ff */
[----:B--2---:R-:W-:Y:S02]  /*0bb0*/  IMAD.MOV R25, RZ, RZ, -R17 ;  /* 0x000000ffff197224 */ /* 0x004fe400078e0a11 */
[----:B------:R-:W-:Y:S01]  /*0bc0*/  IMAD.HI.U32 R22, R19, R23, R18 ;  /* 0x0000001713167227 */ /* 0x000fe200078e0012 */
[----:B------:R-:W-:-:S03]  /*0bd0*/  IABS R18, R21 ;  /* 0x0000001500127213 */ /* 0x000fc60000000000 */
[----:B------:R-:W-:Y:S02]  /*0be0*/  IMAD R23, R25, R12, RZ ;  /* 0x0000000c19177224 */ /* 0x000fe400078e02ff */
[----:B------:R-:W-:Y:S02]  /*0bf0*/  IMAD.MOV.U32 R19, RZ, RZ, R24 ;  /* 0x000000ffff137224 */ /* 0x000fe400078e0018 */
[----:B------:R-:W-:-:S04]  /*0c00*/  IMAD.HI.U32 R23, R17, R23, R16 ;  /* 0x0000001711177227 */ /* 0x000fc800078e0010 */
[----:B------:R-:W-:-:S04]  /*0c10*/  IMAD.HI.U32 R16, R22, R19, RZ ;  /* 0x0000001316107227 */ /* 0x000fc800078e00ff */
[----:B------:R-:W-:Y:S01]  /*0c20*/  IMAD.HI.U32 R23, R23, R18, RZ ;  /* 0x0000001217177227 */ /* 0x000fe200078e00ff */
[----:B------:R-:W-:-:S03]  /*0c30*/  IADD3 R16, PT, PT, -R16, RZ, RZ ;  /* 0x000000ff10107210 */ /* 0x000fc60007ffe1ff */
[----:B------:R-:W-:Y:S02]  /*0c40*/  IMAD.MOV R23, RZ, RZ, -R23 ;  /* 0x000000ffff177224 */ /* 0x000fe400078e0a17 */
[----:B------:R-:W-:Y:S02]  /*0c50*/  IMAD R17, R14, R16, R19 ;  /* 0x000000100e117224 */ /* 0x000fe400078e0213 */
[----:B------:R-:W-:-:S03]  /*0c60*/  IMAD R23, R12, R23, R18 ;  /* 0x000000170c177224 */ /* 0x000fc600078e0212 */
[----:B------:R-:W-:Y:S02]  /*0c70*/  ISETP.GT.U32.AND P1, PT, R14, R17, PT ;  /* 0x000000110e00720c */ /* 0x000fe40003f24070 */
[----:B------:R-:W-:-:S11]  /*0c80*/  ISETP.GT.U32.AND P2, PT, R12, R23, PT ;  /* 0x000000170c00720c */ /* 0x000fd60003f44070 */
[----:B------:R-:W-:Y:S02]  /*0c90*/  @!P1 IMAD.IADD R17, R17, 0x1, -R14 ;  /* 0x0000000111119824 */ /* 0x000fe400078e0a0e */
[----:B------:R-:W-:Y:S02]  /*0ca0*/  @!P2 IADD3 R23, PT, PT, R23, -R12, RZ ;  /* 0x8000000c1717a210 */ /* 0x000fe40007ffe0ff */
[----:B------:R-:W-:Y:S02]  /*0cb0*/  ISETP.GE.AND P2, PT, R21, RZ, PT ;  /* 0x000000ff1500720c */ /* 0x000fe40003f46270 */
[----:B------:R-:W-:Y:S02]  /*0cc0*/  ISETP.GT.U32.AND P4, PT, R14, R17, PT ;  /* 0x000000110e00720c */ /* 0x000fe40003f84070 */
[----:B------:R-:W-:-:S11]  /*0cd0*/  ISETP.GT.U32.AND P1, PT, R12, R23, PT ;  /* 0x000000170c00720c */ /* 0x000fd60003f24070 */
[----:B------:R-:W-:Y:S01]  /*0ce0*/  @!P4 IMAD.IADD R17, R17, 0x1, -R14 ;  /* 0x000000011111c824 */ /* 0x000fe200078e0a0e */
[----:B------:R-:W-:Y:S01]  /*0cf0*/  ISETP.NE.AND P4, PT, R2, RZ, PT ;  /* 0x000000ff0200720c */ /* 0x000fe20003f85270 */
[----:B------:R-:W-:Y:S02]  /*0d00*/  @!P1 IMAD.IADD R23, R23, 0x1, -R12 ;  /* 0x0000000117179824 */ /* 0x000fe400078e0a0c */
[----:B------:R-:W-:Y:S01]  /*0d10*/  @!P3 IMAD.MOV R17, RZ, RZ, -R17 ;  /* 0x000000ffff11b224 */ /* 0x000fe200078e0a11 */
[----:B------:R-:W-:Y:S02]  /*0d20*/  @!P5 LOP3.LUT R17, RZ, R3, RZ, 0x33, !PT ;  /* 0x00000003ff11d212 */ /* 0x000fe400078e33ff */
[----:B------:R-:W-:-:S05]  /*0d30*/  MOV R12, R23 ;  /* 0x00000017000c7202 */ /* 0x000fca0000000f00 */
[----:B------:R-:W-:Y:S02]  /*0d40*/  @!P2 IMAD.MOV R12, RZ, RZ, -R12 ;  /* 0x000000ffff0ca224 */ /* 0x000fe400078e0a0c */
[----:B------:R-:W-:-:S05]  /*0d50*/  @!P4 LOP3.LUT R12, RZ, R2, RZ, 0x33, !PT ;  /* 0x00000002ff0cc212 */ /* 0x000fca00078e33ff */
[----:B------:R-:W-:-:S04]  /*0d60*/  IMAD R17, R17, R2, R12 ;  /* 0x0000000211117224 */ /* 0x000fc800078e020c */
[----:B------:R-:W-:-:S06]  /*0d70*/  IMAD.WIDE R16, R17, 0x4, R4 ;  /* 0x0000000411107825 */ /* 0x000fcc00078e0204 */
[----:B------:R-:W2:Y:S04]  /*0d80*/  LDG.E R16, desc[UR4][R16.64] ;  /* 0x0000000410107981 */ /* 0x000ea8000c1e1900 */
[----:B--2---:R1:W-:Y:S01]  /*0d90*/  STS [R13+0x1188], R16 ;  /* 0x001188100d007388 */ /* 0x0043e20000000800 */
[----:B------:R-:W-:Y:S05]  /*0da0*/  BRA `(.L_x_9) ;  /* 0x0000000000cc7947 */ /* 0x000fea0003800000 */
.L_x_8:
        /* <DEDUP_REMOVED lines=10> */
[----:B-1----:R-:W-:-:S07]  /*0e50*/  IADD3 R18, PT, PT, R22, 0xffffffe, RZ ;  /* 0x0ffffffe16127810 */ /* 0x002fce0007ffe0ff */
[----:B------:R1:W3:Y:S01]  /*0e60*/  F2I.FTZ.U32.TRUNC.NTZ R19, R18 ;  /* 0x0000001200137305 */ /* 0x0002e2000021f000 */
[----:B--2---:R-:W-:Y:S02]  /*0e70*/  VIADD R16, R21, 0xffffffe ;  /* 0x0ffffffe15107836 */ /* 0x004fe40000000000 */
[----:B------:R-:W-:-:S05]  /*0e80*/  IMAD.X R21, R9, 0x1, R2, PT ;  /* 0x0000000109157824 */ /* 0x000fca00038e0602 */
[----:B0-----:R0:W2:Y:S01]  /*0e90*/  F2I.FTZ.U32.TRUNC.NTZ R17, R16 ;  /* 0x0000001000117305 */ /* 0x0010a2000021f000 */
[----:B-1----:R-:W-:Y:S01]  /*0ea0*/  HFMA2 R18, -RZ, RZ, 0, 0 ;  /* 0x00000000ff127431 */ /* 0x002fe200000001ff */
[----:B------:R-:W-:Y:S01]  /*0eb0*/  IABS R22, R21 ;  /* 0x0000001500167213 */ /* 0x000fe20000000000 */
[----:B---3--:R-:W-:Y:S02]  /*0ec0*/  IMAD.MOV R23, RZ, RZ, -R19 ;  /* 0x000000ffff177224 */ /* 0x008fe400078e0a13 */
[----:B0-----:R-:W-:Y:S02]  /*0ed0*/  IMAD.MOV.U32 R16, RZ, RZ, RZ ;  /* 0x000000ffff107224 */ /* 0x001fe400078e00ff */
[----:B------:R-:W-:Y:S01]  /*0ee0*/  IMAD R23, R23, R12, RZ ;  /* 0x0000000c17177224 */ /* 0x000fe200078e02ff */
[----:B--2---:R-:W-:-:S03]  /*0ef0*/  IADD3 R25, PT, PT, RZ, -R17, RZ ;  /* 0x80000011ff197210 */ /* 0x004fc60007ffe0ff */
[----:B------:R-:W-:-:S04]  /*0f00*/  IMAD.HI.U32 R23, R19, R23, R18 ;  /* 0x0000001713177227 */ /* 0x000fc800078e0012 */
[----:B------:R-:W-:Y:S02]  /*0f10*/  IMAD R19, R25, R14, RZ ;  /* 0x0000000e19137224 */ /* 0x000fe400078e02ff */
[----:B------:R-:W-:Y:S02]  /*0f20*/  IMAD.MOV.U32 R18, RZ, RZ, R24 ;  /* 0x000000ffff127224 */ /* 0x000fe400078e0018 */
[----:B------:R-:W-:Y:S01]  /*0f30*/  IMAD.HI.U32 R19, R17, R19, R16 ;  /* 0x0000001311137227 */ /* 0x000fe200078e0010 */
[----:B------:R-:W-:-:S03]  /*0f40*/  MOV R16, R22 ;  /* 0x0000001600107202 */ /* 0x000fc60000000f00 */
[----:B------:R-:W-:-:S04]  /*0f50*/  IMAD.HI.U32 R23, R23, R18, RZ ;  /* 0x0000001217177227 */ /* 0x000fc800078e00ff */
[----:B------:R-:W-:-:S04]  /*0f60*/  IMAD.HI.U32 R19, R19, R16, RZ ;  /* 0x0000001013137227 */ /* 0x000fc800078e00ff */
[----:B------:R-:W-:Y:S02]  /*0f70*/  IMAD.MOV R23, RZ, RZ, -R23 ;  /* 0x000000ffff177224 */ /* 0x000fe400078e0a17 */
[----:B------:R-:W-:Y:S02]  /*0f80*/  IMAD.MOV R19, RZ, RZ, -R19 ;  /* 0x000000ffff137224 */ /* 0x000fe400078e0a13 */
[----:B------:R-:W-:Y:S02]  /*0f90*/  IMAD R17, R12, R23, R18 ;  /* 0x000000170c117224 */ /* 0x000fe400078e0212 */
[----:B------:R-:W-:-:S03]  /*0fa0*/  IMAD R19, R14, R19, R16 ;  /* 0x000000130e137224 */ /* 0x000fc600078e0210 */
[----:B------:R-:W-:Y:S02]  /*0fb0*/  ISETP.GT.U32.AND P2, PT, R12, R17, PT ;  /* 0x000000110c00720c */ /* 0x000fe40003f44070 */
[----:B------:R-:W-:-:S11]  /*0fc0*/  ISETP.GT.U32.AND P1, PT, R14, R19, PT ;  /* 0x000000130e00720c */ /* 0x000fd60003f24070 */
[----:B------:R-:W-:Y:S02]  /*0fd0*/  @!P2 IADD3 R17, PT, PT, R17, -R12, RZ ;  /* 0x8000000c1111a210 */ /* 0x000fe40007ffe0ff */
[----:B------:R-:W-:Y:S01]  /*0fe0*/  @!P1 IMAD.IADD R19, R19, 0x1, -R14 ;  /* 0x0000000113139824 */ /* 0x000fe200078e0a0e */
[----:B------:R-:W-:Y:S02]  /*0ff0*/  ISETP.GE.AND P2, PT, R21, RZ, PT ;  /* 0x000000ff1500720c */ /* 0x000fe40003f46270 */
[----:B------:R-:W-:Y:S02]  /*1000*/  ISETP.GT.U32.AND P4, PT, R12, R17, PT ;  /* 0x000000110c00720c */ /* 0x000fe40003f84070 */
[----:B------:R-:W-:-:S11]  /*1010*/  ISETP.GT.U32.AND P1, PT, R14, R19, PT ;  /* 0x000000130e00720c */ /* 0x000fd60003f24070 */
[----:B------:R-:W-:Y:S01]  /*1020*/  @!P4 IMAD.IADD R17, R17, 0x1, -R12 ;  /* 0x000000011111c824 */ /* 0x000fe200078e0a0c */
[----:B------:R-:W-:Y:S02]  /*1030*/  ISETP.NE.AND P4, PT, R2, RZ, PT ;  /* 0x000000ff0200720c */ /* 0x000fe40003f85270 */
[----:B------:R-:W-:Y:S01]  /*1040*/  @!P1 IADD3 R19, PT, PT, R19, -R14, RZ ;  /* 0x8000000e13139210 */ /* 0x000fe20007ffe0ff */
[----:B------:R-:W-:Y:S01]  /*1050*/  @!P3 IMAD.MOV R17, RZ, RZ, -R17 ;  /* 0x000000ffff11b224 */ /* 0x000fe200078e0a11 */
[----:B------:R-:W-:-:S03]  /*1060*/  @!P5 LOP3.LUT R17, RZ, R3, RZ, 0x33, !PT ;  /* 0x00000003ff11d212 */ /* 0x000fc600078e33ff */
[----:B------:R-:W-:-:S05]  /*1070*/  IMAD.MOV.U32 R12, RZ, RZ, R19 ;  /* 0x000000ffff0c7224 */ /* 0x000fca00078e0013 */
[----:B------:R-:W-:Y:S02]  /*1080*/  @!P2 IADD3 R12, PT, PT, -R12, RZ, RZ ;  /* 0x000000ff0c0ca210 */ /* 0x000fe40007ffe1ff */
[----:B------:R-:W-:-:S05]  /*1090*/  @!P4 LOP3.LUT R12, RZ, R2, RZ, 0x33, !PT ;  /* 0x00000002ff0cc212 */ /* 0x000fca00078e33ff */
[----:B------:R-:W-:-:S04]  /*10a0*/  IMAD R17, R17, R2, R12 ;  /* 0x0000000211117224 */ /* 0x000fc800078e020c */
[----:B------:R-:W-:-:S06]  /*10b0*/  IMAD.WIDE R16, R17, 0x4, R4 ;  /* 0x0000000411107825 */ /* 0x000fcc00078e0204 */
[----:B------:R-:W2:Y:S04]  /*10c0*/  LDG.E R16, desc[UR4][R16.64] ;  /* 0x0000000410107981 */ /* 0x000ea8000c1e1900 */
[----:B--2---:R0:W-:Y:S02]  /*10d0*/  STS [R13+0x120c], R16 ;  /* 0x00120c100d007388 */ /* 0x0041e40000000800 */
.L_x_9:
[----:B------:R-:W-:Y:S05]  /*10e0*/  BSYNC.RECONVERGENT B1 ;  /* 0x0000000000017941 */ /* 0x000fea0003800200 */
.L_x_7:
[-C--:B------:R-:W-:Y:S02]  /*10f0*/  IABS R14, R3.reuse ;  /* 0x00000003000e7213 */ /* 0x080fe40000000000 */
[----:B------:R-:W-:Y:S02]  /*1100*/  IADD3.X R12, PT, PT, R8, R3, RZ, PT, !PT ;  /* 0x00000003080c7210 */ /* 0x000fe40003ffe4ff */
[----:B------:R-:W2:Y:S01]  /*1110*/  I2F.RP R18, R14 ;  /* 0x0000000e00127306 */ /* 0x000ea20000209400 */
[----:B------:R-:W-:Y:S02]  /*1120*/  ISETP.NE.AND P3, PT, R3, RZ, PT ;  /* 0x000000ff0300720c */ /* 0x000fe40003f65270 */
[----:B------:R-:W-:Y:S02]  /*1130*/  IABS R20, R12 ;  /* 0x0000000c00147213 */ /* 0x000fe40000000000 */
[----:B------:R-:W-:-:S03]  /*1140*/  ISETP.GE.AND P2, PT, R12, RZ, PT ;  /* 0x000000ff0c00720c */ /* 0x000fc60003f46270 */
[----:B--2---:R-:W0:Y:S02]  /*1150*/  MUFU.RCP R18, R18 ;  /* 0x0000001200127308 */ /* 0x004e240000001000 */
[----:B01----:R-:W-:-:S06]  /*1160*/  VIADD R16, R18, 0xffffffe ;  /* 0x0ffffffe12107836 */ /* 0x003fcc0000000000 */
[----:B------:R0:W1:Y:S02]  /*1170*/  F2I.FTZ.U32.TRUNC.NTZ R17, R16 ;  /* 0x0000001000117305 */ /* 0x000064000021f000 */
[----:B0-----:R-:W-:Y:S02]  /*1180*/  IMAD.MOV.U32 R16, RZ, RZ, RZ ;  /* 0x000000ffff107224 */ /* 0x001fe400078e00ff */
[----:B-1----:R-:W-:-:S04]  /*1190*/  IMAD.MOV R19, RZ, RZ, -R17 ;  /* 0x000000ffff137224 */ /* 0x002fc800078e0a11 */
[----:B------:R-:W-:-:S04]  /*11a0*/  IMAD R19, R19, R14, RZ ;  /* 0x0000000e13137224 */ /* 0x000fc800078e02ff */
[----:B------:R-:W-:-:S04]  /*11b0*/  IMAD.HI.U32 R19, R17, R19, R16 ;  /* 0x0000001311137227 */ /* 0x000fc800078e0010 */
[----:B------:R-:W-:-:S04]  /*11c0*/  IMAD.MOV.U32 R17, RZ, RZ, R20 ;  /* 0x000000ffff117224 */ /* 0x000fc800078e0014 */
[----:B------:R-:W-:-:S05]  /*11d0*/  IMAD.HI.U32 R19, R19, R17, RZ ;  /* 0x0000001113137227 */ /* 0x000fca00078e00ff */
[----:B------:R-:W-:-:S05]  /*11e0*/  IADD3 R19, PT, PT, -R19, RZ, RZ ;  /* 0x000000ff13137210 */ /* 0x000fca0007ffe1ff */
[----:B------:R-:W-:-:S05]  /*11f0*/  IMAD R17, R14, R19, R17 ;  /* 0x000000130e117224 */ /* 0x000fca00078e0211 */
[----:B------:R-:W-:-:S13]  /*1200*/  ISETP.GT.U32.AND P1, PT, R14, R17, PT ;  /* 0x000000110e00720c */ /* 0x000fda0003f24070 */
[----:B------:R-:W-:-:S05]  /*1210*/  @!P1 IMAD.IADD R17, R17, 0x1, -R14 ;  /* 0x0000000111119824 */ /* 0x000fca00078e0a0e */
[----:B------:R-:W-:-:S13]  /*1220*/  ISETP.GT.U32.AND P1, PT, R14, R17, PT ;  /* 0x000000110e00720c */ /* 0x000fda0003f24070 */
[----:B------:R-:W-:-:S05]  /*1230*/  @!P1 IMAD.IADD R17, R17, 0x1, -R14 ;  /* 0x0000000111119824 */ /* 0x000fca00078e0a0e */
[----:B------:R-:W-:-:S05]  /*1240*/  MOV R12, R17 ;  /* 0x00000011000c7202 */ /* 0x000fca0000000f00 */
[----:B------:R-:W-:Y:S01]  /*1250*/  @!P2 IMAD.MOV R12, RZ, RZ, -R12 ;  /* 0x000000ffff0ca224 */ /* 0x000fe200078e0a0c */
[----:B------:R-:W-:-:S05]  /*1260*/  @!P3 LOP3.LUT R12, RZ, R3, RZ, 0x33, !PT ;  /* 0x00000003ff0cb212 */ /* 0x000fca00078e33ff */
[----:B------:R-:W-:-:S04]  /*1270*/  IMAD R17, R12, R2, R9 ;  /* 0x000000020c117224 */ /* 0x000fc800078e0209 */
[----:B------:R-:W-:-:S06]  /*1280*/  IMAD.WIDE R16, R17, 0x4, R4 ;  /* 0x0000000411107825 */ /* 0x000fcc00078e0204 */
[----:B------:R-:W2:Y:S01]  /*1290*/  LDG.E R16, desc[UR4][R16.64] ;  /* 0x0000000410107981 */ /* 0x000ea2000c1e1900 */
[----:B------:R-:W-:-:S05]  /*12a0*/  IMAD R13, R0, 0x4, R13 ;  /* 0x00000004000d7824 */ /* 0x000fca00078e020d */
[----:B--2---:R0:W-:Y:S02]  /*12b0*/  STS [R13+0x118c], R16 ;  /* 0x00118c100d007388 */ /* 0x0041e40000000800 */
.L_x_3:
[----:B------:R-:W-:Y:S05]  /*12c0*/  BSYNC.RECONVERGENT B0 ;  /* 0x0000000000007941 */ /* 0x000fea0003800200 */
.L_x_1:
[----:B------:R-:W-:Y:S01]  /*12d0*/  ISETP.NE.AND P1, PT, R0, 0x1f, PT ;  /* 0x0000001f0000780c */ /* 0x000fe20003f25270 */
[----:B------:R-:W-:-:S12]  /*12e0*/  BSSY.RECONVERGENT B0, `(.L_x_10) ;  /* 0x000003b000007945 */ /* 0x000fd80003800200 */
[----:B------:R-:W-:Y:S05]  /*12f0*/  @!P1 BRA `(.L_x_11) ;  /* 0x0000000000789947 */ /* 0x000fea0003800000 */
[----:B------:R-:W-:-:S13]  /*1300*/  ISETP.NE.AND P1, PT, R0, RZ, PT ;  /* 0x000000ff0000720c */ /* 0x000fda0003f25270 */
[----:B------:R-:W-:Y:S05]  /*1310*/  @P1 BRA `(.L_x_12) ;  /* 0x0000000000dc1947 */ /* 0x000fea0003800000 */
[----:B------:R-:W-:Y:S02]  /*1320*/  IABS R0, R2 ;  /* 0x0000000200007213 */ /* 0x000fe40000000000 */
[----:B------:R-:W-:Y:S02]  /*1330*/  IADD3 R9, PT, PT, R9, -0x1, R2 ;  /* 0xffffffff09097810 */ /* 0x000fe40007ffe002 */
[----:B------:R-:W2:Y:S01]  /*1340*/  I2F.RP R3, R0 ;  /* 0x0000000000037306 */ /* 0x000ea20000209400 */
[----:B------:R-:W-:Y:S02]  /*1350*/  ISETP.NE.AND P3, PT, R2, RZ, PT ;  /* 0x000000ff0200720c */ /* 0x000fe40003f65270 */
[----:B------:R-:W-:Y:S02]  /*1360*/  IABS R14, R9 ;  /* 0x00000009000e7213 */ /* 0x000fe40000000000 */
[----:B------:R-:W-:-:S03]  /*1370*/  ISETP.GE.AND P2, PT, R9, RZ, PT ;  /* 0x000000ff0900720c */ /* 0x000fc60003f46270 */
[----:B--2---:R-:W2:Y:S02]  /*1380*/  MUFU.RCP R3, R3 ;  /* 0x0000000300037308 */ /* 0x004ea40000001000 */
[----:B--2---:R-:W-:-:S06]  /*1390*/  IADD3 R12, PT, PT, R3, 0xffffffe, RZ ;  /* 0x0ffffffe030c7810 */ /* 0x004fcc0007ffe0ff */
[----:B01----:R0:W1:Y:S02]  /*13a0*/  F2I.FTZ.U32.TRUNC.NTZ R13, R12 ;  /* 0x0000000c000d7305 */ /* 0x003064000021f000 */
        /* <DEDUP_REMOVED lines=12> */
[----:B------:R-:W-:Y:S01]  /*1470*/  @!P2 IMAD.MOV R3, RZ, RZ, -R3 ;  /* 0x000000ffff03a224 */ /* 0x000fe200078e0a03 */
[----:B------:R-:W-:-:S05]  /*1480*/  @!P3 LOP3.LUT R3, RZ, R2, RZ, 0x33, !PT ;  /* 0x00000002ff03b212 */ /* 0x000fca00078e33ff */
[----:B------:R-:W-:-:S04]  /*1490*/  IMAD R3, R8, R2, R3 ;  /* 0x0000000208037224 */ /* 0x000fc800078e0203 */
[----:B------:R-:W-:-:S06]  /*14a0*/  IMAD.WIDE R4, R3, 0x4, R4 ;  /* 0x0000000403047825 */ /* 0x000fcc00078e0204 */
[----:B------:R-:W2:Y:S04]  /*14b0*/  LDG.E R4, desc[UR4][R4.64] ;  /* 0x0000000404047981 */ /* 0x000ea8000c1e1900 */
[----:B--2---:R2:W-:Y:S01]  /*14c0*/  STS [R15+0x88], R4 ;  /* 0x000088040f007388 */ /* 0x0045e20000000800 */
[----:B------:R-:W-:Y:S05]  /*14d0*/  BRA `(.L_x_12) ;  /* 0x00000000006c7947 */ /* 0x000fea0003800000 */
.L_x_11:
[----:B------:R-:W-:Y:S01]  /*14e0*/  IABS R0, R2 ;  /* 0x0000000200007213 */ /* 0x000fe20000000000 */
[----:B------:R-:W-:Y:S01]  /*14f0*/  IMAD.X R9, R9, 0x1, R2, PT ;  /* 0x0000000109097824 */ /* 0x000fe200038e0602 */
[----:B------:R-:W-:Y:S02]  /*1500*/  ISETP.NE.AND P3, PT, R2, RZ, PT ;  /* 0x000000ff0200720c */ /* 0x000fe40003f65270 */
[----:B------:R-:W2:Y:S02]  /*1510*/  I2F.RP R3, R0 ;  /* 0x0000000000037306 */ /* 0x000ea40000209400 */
[----:B------:R-:W-:Y:S02]  /*1520*/  IABS R14, R9 ;  /* 0x00000009000e7213 */ /* 0x000fe40000000000 */
[----:B------:R-:W-:-:S04]  /*1530*/  ISETP.GE.AND P2, PT, R9, RZ, PT ;  /* 0x000000ff0900720c */ /* 0x000fc80003f46270 */
[----:B--2---:R-:W2:Y:S02]  /*1540*/  MUFU.RCP R3, R3 ;  /* 0x0000000300037308 */ /* 0x004ea40000001000 */
[----:B--2---:R-:W-:-:S06]  /*1550*/  VIADD R12, R3, 0xffffffe ;  /* 0x0ffffffe030c7836 */ /* 0x004fcc0000000000 */
[----:B01----:R0:W1:Y:S02]  /*1560*/  F2I.FTZ.U32.TRUNC.NTZ R13, R12 ;  /* 0x0000000c000d7305 */ /* 0x003064000021f000 */
[----:B0-----:R-:W-:Y:S01]  /*1570*/  IMAD.MOV.U32 R12, RZ, RZ, RZ ;  /* 0x000000ffff0c7224 */ /* 0x001fe200078e00ff */
[----:B-1----:R-:W-:-:S05]  /*1580*/  IADD3 R17, PT, PT, RZ, -R13, RZ ;  /* 0x8000000dff117210 */ /* 0x002fca0007ffe0ff */
        /* <DEDUP_REMOVED lines=15> */
[----:B--2---:R0:W-:Y:S02]  /*1680*/  STS [R15+0x10c], R4 ;  /* 0x00010c040f007388 */ /* 0x0041e40000000800 */
.L_x_12:
[----:B------:R-:W-:Y:S05]  /*1690*/  BSYNC.RECONVERGENT B0 ;  /* 0x0000000000007941 */ /* 0x000fea0003800200 */
.L_x_10:
[----:B------:R-:W-:Y:S06]  /*16a0*/  BAR.SYNC.DEFER_BLOCKING 0x0 ;  /* 0x0000000000007b1d */ /* 0x000fec0000010000 */
[----:B------:R-:W-:Y:S04]  /*16b0*/  BSSY.RECONVERGENT B0, `(.L_x_13) ;  /* 0x000002b000007945 */ /* 0x000fe80003800200 */
[----:B------:R-:W-:Y:S05]  /*16c0*/  @!P0 BRA `(.L_x_14) ;  /* 0x0000000000a48947 */ /* 0x000fea0003800000 */
[----:B------:R-:W3:Y:S01]  /*16d0*/  LDC.64 R2, c[0x0][0x388] ;  /* 0x0000e200ff027b82 */ /* 0x000ee20000000a00 */
[----:B0-2---:R-:W0:Y:S04]  /*16e0*/  LDS R4, [R10+0x90] ;  /* 0x000090000a047984 */ /* 0x005e280000000800 */
[----:B------:R-:W2:Y:S04]  /*16f0*/  LDS R0, [R10+0x8] ;  /* 0x000008000a007984 */ /* 0x000ea80000000800 */
[----:B------:R-:W4:Y:S04]  /*1700*/  LDS R5, [R10+0x118] ;  /* 0x000118000a057984 */ /* 0x000f280000000800 */
[----:B------:R-:W-:Y:S04]  /*1710*/  LDS R8, [R10+0x4] ;  /* 0x000004000a087984 */ /* 0x000fe80000000800 */
[----:B------:R-:W5:Y:S04]  /*1720*/  LDS R9, [R10+0x114] ;  /* 0x000114000a097984 */ /* 0x000f680000000800 */
[----:B------:R-:W-:Y:S01]  /*1730*/  LDS R12, [R10+0x88] ;  /* 0x000088000a0c7984 */ /* 0x000fe20000000800 */
[----:B---3--:R-:W-:-:S03]  /*1740*/  IMAD.WIDE.U32 R2, R11, 0x4, R2 ;  /* 0x000000040b027825 */ /* 0x008fc600078e0002 */
[----:B------:R-:W3:Y:S04]  /*1750*/  LDS R11, [R10] ;  /* 0x000000000a0b7984 */ /* 0x000ee80000000800 */
[----:B------:R-:W-:Y:S04]  /*1760*/  STG.E desc[UR4][R2.64], RZ ;  /* 0x000000ff02007986 */ /* 0x000fe8000c101904 */
[----:B------:R-:W3:Y:S01]  /*1770*/  LDG.E R6, desc[UR4][R6.64] ;  /* 0x0000000406067981 */ /* 0x000ee2000c1e1900 */
[----:B0-----:R-:W-:Y:S01]  /*1780*/  ISETP.NE.AND P1, PT, R4, RZ, PT ;  /* 0x000000ff0400720c */ /* 0x001fe20003f25270 */
[----:B------:R-:W-:Y:S01]  /*1790*/  IMAD.MOV.U32 R4, RZ, RZ, 0x2 ;  /* 0x00000002ff047424 */ /* 0x000fe200078e00ff */
[----:B--2---:R-:W-:-:S02]  /*17a0*/  ISETP.NE.AND P0, PT, R0, RZ, PT ;  /* 0x000000ff0000720c */ /* 0x004fc40003f05270 */
[----:B------:R-:W-:Y:S02]  /*17b0*/  SEL R0, RZ, 0x1, !P1 ;  /* 0x00000001ff007807 */ /* 0x000fe40004800000 */
[----:B----4-:R-:W-:Y:S02]  /*17c0*/  ISETP.NE.AND P2, PT, R5, RZ, PT ;  /* 0x000000ff0500720c */ /* 0x010fe40003f45270 */
[----:B------:R-:W0:Y:S05]  /*17d0*/  LDS R5, [R10+0x110] ;  /* 0x000110000a057984 */ /* 0x000e2a0000000800 */
[----:B------:R-:W-:Y:S02]  /*17e0*/  @!P1 IADD3 R4, PT, PT, RZ, 0x1, RZ ;  /* 0x00000001ff049810 */ /* 0x000fe40007ffe0ff */
[----:B-----5:R-:W-:Y:S01]  /*17f0*/  ISETP.NE.AND P1, PT, R9, RZ, PT ;  /* 0x000000ff0900720c */ /* 0x020fe20003f25270 */
[----:B------:R-:W-:Y:S01]  /*1800*/  @!P0 IMAD.MOV R4, RZ, RZ, R0 ;  /* 0x000000ffff048224 */ /* 0x000fe200078e0200 */
[----:B------:R-:W-:-:S03]  /*1810*/  ISETP.NE.AND P0, PT, R8, RZ, PT ;  /* 0x000000ff0800720c */ /* 0x000fc60003f05270 */
[C---:B------:R-:W-:Y:S01]  /*1820*/  VIADD R0, R4.reuse, 0x1 ;  /* 0x0000000104007836 */ /* 0x040fe20000000000 */
[----:B------:R-:W-:-:S05]  /*1830*/  @!P2 IADD3 R0, PT, PT, R4, RZ, RZ ;  /* 0x000000ff0400a210 */ /* 0x000fca0007ffe0ff */
[----:B------:R-:W-:-:S04]  /*1840*/  VIADD R4, R0, 0x1 ;  /* 0x0000000100047836 */ /* 0x000fc80000000000 */
[----:B------:R-:W-:Y:S01]  /*1850*/  @!P0 IMAD.MOV R4, RZ, RZ, R0 ;  /* 0x000000ffff048224 */ /* 0x000fe200078e0200 */
[----:B---3--:R-:W-:-:S04]  /*1860*/  ISETP.NE.AND P0, PT, R11, RZ, PT ;  /* 0x000000ff0b00720c */ /* 0x008fc80003f05270 */
[----:B------:R-:W-:Y:S01]  /*1870*/  IADD3 R0, PT, PT, R4, 0x1, RZ ;  /* 0x0000000104007810 */ /* 0x000fe20007ffe0ff */
[----:B------:R-:W-:Y:S01]  /*1880*/  @!P1 IMAD.MOV R0, RZ, RZ, R4 ;  /* 0x000000ffff009224 */ /* 0x000fe200078e0204 */
[----:B------:R-:W-:-:S03]  /*1890*/  ISETP.NE.AND P1, PT, R12, RZ, PT ;  /* 0x000000ff0c00720c */ /* 0x000fc60003f25270 */
[----:B------:R-:W-:-:S04]  /*18a0*/  VIADD R4, R0, 0x1 ;  /* 0x0000000100047836 */ /* 0x000fc80000000000 */
[----:B------:R-:W-:Y:S02]  /*18b0*/  @!P0 IADD3 R4, PT, PT, R0, RZ, RZ ;  /* 0x000000ff00048210 */ /* 0x000fe40007ffe0ff */
[----:B0-----:R-:W-:-:S03]  /*18c0*/  ISETP.NE.AND P0, PT, R5, RZ, PT ;  /* 0x000000ff0500720c */ /* 0x001fc60003f05270 */
[----:B------:R-:W-:Y:S02]  /*18d0*/  VIADD R0, R4, 0x1 ;  /* 0x0000000104007836 */ /* 0x000fe40000000000 */
[----:B------:R-:W-:-:S05]  /*18e0*/  @!P1 IMAD.MOV R0, RZ, RZ, R4 ;  /* 0x000000ffff009224 */ /* 0x000fca00078e0204 */
[----:B------:R-:W-:-:S03]  /*18f0*/  IADD3 R4, PT, PT, R0, 0x1, RZ ;  /* 0x0000000100047810 */ /* 0x000fc60007ffe0ff */
[----:B------:R-:W-:-:S05]  /*1900*/  @!P0 IMAD.MOV R4, RZ, RZ, R0 ;  /* 0x000000ffff048224 */ /* 0x000fca00078e0200 */
[----:B------:R-:W-:-:S04]  /*1910*/  ISETP.NE.AND P0, PT, R4, 0x2, PT ;  /* 0x000000020400780c */ /* 0x000fc80003f05270 */
[----:B------:R-:W-:-:S04]  /*1920*/  ISETP.NE.AND P0, PT, R6, RZ, !P0 ;  /* 0x000000ff0600720c */ /* 0x000fc80004705270 */
[----:B------:R-:W-:-:S04]  /*1930*/  ISETP.EQ.OR P0, PT, R4, 0x3, P0 ;  /* 0x000000030400780c */ /* 0x000fc80000702670 */
[----:B------:R-:W-:-:S05]  /*1940*/  SEL R5, RZ, 0x1, !P0 ;  /* 0x00000001ff057807 */ /* 0x000fca0004000000 */
[----:B------:R3:W-:Y:S04]  /*1950*/  STG.E desc[UR4][R2.64], R5 ;  /* 0x0000000502007986 */ /* 0x0007e8000c101904 */
.L_x_14:
[----:B------:R-:W-:Y:S05]  /*1960*/  BSYNC.RECONVERGENT B0 ;  /* 0x0000000000007941 */ /* 0x000fea0003800200 */
.L_x_13:
[----:B------:R-:W-:Y:S06]  /*1970*/  BAR.SYNC.DEFER_BLOCKING 0x0 ;  /* 0x0000000000007b1d */ /* 0x000fec0000010000 */
[----:B------:R-:W-:Y:S05]  /*1980*/  EXIT ;  /* 0x000000000000794d */ /* 0x000fea0003800000 */
.L_x_15:
        /* <DEDUP_REMOVED lines=15> */
.L_x_17:


//--------------------- .nv.shared.reserved.0     --------------------------
	.section	.nv.shared.reserved.0,"aw",@nobits
	.weak		__nv_reservedSMEM_offset_0_alias
	.size		__nv_reservedSMEM_offset_0_alias, 0, 64
	.other		__nv_reservedSMEM_offset_0_alias,@"STO_CUDA_RESERVED_SHARED STV_DEFAULT"
__nv_reservedSMEM_offset_0_alias:
	.zero		0
	.zero		64


//--------------------- .nv.shared._Z14stepTileKernelPiS_ii --------------------------
	.section	.nv.shared._Z14stepTileKernelPiS_ii,"aw",@nobits
	.sectionflags	@""
	.align	4
.nv.shared._Z14stepTileKernelPiS_ii:
	.zero		5648


//--------------------- .nv.constant0._Z10stepKernelPiS_ii --------------------------
	.section	.nv.constant0._Z10stepKernelPiS_ii,"a",@progbits
	.sectionflags	@""
	.align	4
.nv.constant0._Z10stepKernelPiS_ii:
	.zero		920


//--------------------- .nv.constant0._Z14stepTileKernelPiS_ii --------------------------
	.section	.nv.constant0._Z14stepTileKernelPiS_ii,"a",@progbits
	.sectionflags	@""
	.align	4
.nv.constant0._Z14stepTileKernelPiS_ii:
	.zero		920


//--------------------- SYMBOLS --------------------------

	.type		.nv.reservedSmem.offset0,@object
	.size		.nv.reservedSmem.offset0,0x4
	.type		.nv.reservedSmem.cap,@object
	.size		.nv.reservedSmem.cap,0x4
